	.target	sm_90a

	.elftype	@"ET_EXEC"


//--------------------- .note.nv.tkinfo           --------------------------
	.section	.note.nv.tkinfo,"",@"SHT_NOTE"
	.sectionflags	@"SHF_NOTE_NV_TKINFO"
	.tkinfo
        /*0018*/ 	.word	0x00000002
        /*0030*/ 	.string	""
        /*0030*/ 	.string	"ptxas"
        /*0030*/ 	.string	"Cuda compilation tools, release 13.0, V13.0.88"
        /*0030*/ 	.string	"Build cuda_13.0.r13.0/compiler.36424714_0"
        /*0030*/ 	.string	"-arch sm_90a -m 64 "



//--------------------- .note.nv.cuinfo           --------------------------
	.section	.note.nv.cuinfo,"",@"SHT_NOTE"
	.sectionflags	@"SHF_NOTE_NV_CUINFO"
        /*0018*/ 	.short	0x0002
        /*001a*/ 	.short	0x005a
        /*001c*/ 	.short	0x0082
	.zero		2


//--------------------- .nv.info                  --------------------------
	.section	.nv.info,"",@"SHT_CUDA_INFO"
	.align	4


	//----- nvinfo : EIATTR_REGCOUNT
	.align		4
        /*0000*/ 	.byte	0x04, 0x2f
        /*0002*/ 	.short	(.L_15 - .L_14)
	.align		4
.L_14:
        /*0004*/ 	.word	index@(_ZN7cutlass13device_kernelINS_4fmha6kernel28FmhaKernelTmaWarpSpecializedINS1_10collective33FmhaBwdMainloopTmaWarpSpecializedINS_6half_tEfN4cute5tupleIJNS7_1CILi64EEENS9_ILi128EEENS9_ILi32EEEEEENS4_16FusionBwdAdapterINS4_13DefaultFusionEEEJEEENS4_17FmhaBwdEpilogueKVIS6_fNS8_IJSA_SC_SA_EEEEENS2_23TileSchedulerBwdAdapterINS2_23IndividualTileSchedulerEEEJEEEEEvNT_6ParamsE)
        /*0008*/ 	.word	0x000000a8


	//----- nvinfo : EIATTR_FRAME_SIZE
	.align		4
.L_15:
        /*000c*/ 	.byte	0x04, 0x11
        /*000e*/ 	.short	(.L_17 - .L_16)
	.align		4
.L_16:
        /*0010*/ 	.word	index@(_ZN7cutlass13device_kernelINS_4fmha6kernel28FmhaKernelTmaWarpSpecializedINS1_10collective33FmhaBwdMainloopTmaWarpSpecializedINS_6half_tEfN4cute5tupleIJNS7_1CILi64EEENS9_ILi128EEENS9_ILi32EEEEEENS4_16FusionBwdAdapterINS4_13DefaultFusionEEEJEEENS4_17FmhaBwdEpilogueKVIS6_fNS8_IJSA_SC_SA_EEEEENS2_23TileSchedulerBwdAdapterINS2_23IndividualTileSchedulerEEEJEEEEEvNT_6ParamsE)
        /*0014*/ 	.word	0x00000080


	//----- nvinfo : EIATTR_MIN_STACK_SIZE
	.align		4
.L_17:
        /*0018*/ 	.byte	0x04, 0x12
        /*001a*/ 	.short	(.L_19 - .L_18)
	.align		4
.L_18:
        /*001c*/ 	.word	index@(_ZN7cutlass13device_kernelINS_4fmha6kernel28FmhaKernelTmaWarpSpecializedINS1_10collective33FmhaBwdMainloopTmaWarpSpecializedINS_6half_tEfN4cute5tupleIJNS7_1CILi64EEENS9_ILi128EEENS9_ILi32EEEEEENS4_16FusionBwdAdapterINS4_13DefaultFusionEEEJEEENS4_17FmhaBwdEpilogueKVIS6_fNS8_IJSA_SC_SA_EEEEENS2_23TileSchedulerBwdAdapterINS2_23IndividualTileSchedulerEEEJEEEEEvNT_6ParamsE)
        /*0020*/ 	.word	0x00000080
.L_19:


//--------------------- .nv.compat                --------------------------
	.section	.nv.compat,"",@"SHT_CUDA_COMPAT_INFO"
	.align	4
        /*0000*/ 	.byte	0x02, 0x09, 0x01, 0x00, 0x02, 0x02, 0x04, 0x00, 0x02, 0x05, 0x05, 0x00, 0x03, 0x07, 0x01, 0x01
        /*0010*/ 	.byte	0x02, 0x03, 0x01, 0x00, 0x02, 0x06, 0x01, 0x00, 0x04, 0x0b, 0x08, 0x00, 0x00, 0x00, 0x00, 0x00
        /*0020*/ 	.byte	0x00, 0x00, 0x00, 0x00


//--------------------- .nv.info._ZN7cutlass13device_kernelINS_4fmha6kernel28FmhaKernelTmaWarpSpecializedINS1_10collective33FmhaBwdMainloopTmaWarpSpecializedINS_6half_tEfN4cute5tupleIJNS7_1CILi64EEENS9_ILi128EEENS9_ILi32EEEEEENS4_16FusionBwdAdapterINS4_13DefaultFusionEEEJEEENS4_17FmhaBwdEpilogueKVIS6_fNS8_IJSA_SC_SA_EEEEENS2_23TileSchedulerBwdAdapterINS2_23IndividualTileSchedulerEEEJEEEEEvNT_6ParamsE --------------------------
	.section	.nv.info._ZN7cutlass13device_kernelINS_4fmha6kernel28FmhaKernelTmaWarpSpecializedINS1_10collective33FmhaBwdMainloopTmaWarpSpecializedINS_6half_tEfN4cute5tupleIJNS7_1CILi64EEENS9_ILi128EEENS9_ILi32EEEEEENS4_16FusionBwdAdapterINS4_13DefaultFusionEEEJEEENS4_17FmhaBwdEpilogueKVIS6_fNS8_IJSA_SC_SA_EEEEENS2_23TileSchedulerBwdAdapterINS2_23IndividualTileSchedulerEEEJEEEEEvNT_6ParamsE,"",@"SHT_CUDA_INFO"
	.sectionflags	@""
	.align	4


	//----- nvinfo : EIATTR_CUDA_API_VERSION
	.align		4
        /*0000*/ 	.byte	0x04, 0x37
        /*0002*/ 	.short	(.L_21 - .L_20)
.L_20:
        /*0004*/ 	.word	0x00000082


	//----- nvinfo : EIATTR_KPARAM_INFO
	.align		4
.L_21:
        /*0008*/ 	.byte	0x04, 0x17
        /*000a*/ 	.short	(.L_23 - .L_22)
.L_22:
        /*000c*/ 	.word	0x00000000
        /*0010*/ 	.short	0x0000
        /*0012*/ 	.short	0x0070
        /*0014*/ 	.byte	0x00, 0xf0, 0x01, 0x3a


	//----- nvinfo : EIATTR_SPARSE_MMA_MASK
	.align		4
.L_23:
        /*0018*/ 	.byte	0x03, 0x50
        /*001a*/ 	.short	0x0000


	//----- nvinfo : EIATTR_MAXREG_COUNT
	.align		4
        /*001c*/ 	.byte	0x03, 0x1b
        /*001e*/ 	.short	0x00a8


	//----- nvinfo : EIATTR_NUM_BARRIERS
	.align		4
        /*0020*/ 	.byte	0x02, 0x4c
        /*0022*/ 	.byte	0x02
	.zero		1


	//----- nvinfo : EIATTR_EXTERNS
	.align		4
        /*0024*/ 	.byte	0x04, 0x0f
        /*0026*/ 	.short	(.L_25 - .L_24)


	//   ....[0]....
	.align		4
.L_24:
        /*0028*/ 	.word	index@(__assertfail)


	//----- nvinfo : EIATTR_MERCURY_ISA_VERSION
	.align		4
.L_25:
        /*002c*/ 	.byte	0x03, 0x5f
        /*002e*/ 	.short	0x0101


	//----- nvinfo : EIATTR_INT_WARP_WIDE_INSTR_OFFSETS
	.align		4
        /*0030*/ 	.byte	0x04, 0x31
        /*0032*/ 	.short	(.L_27 - .L_26)


	//   ....[0]....
.L_26:
        /*0034*/ 	.word	0x000007e0


	//   ....[1]....
        /*0038*/ 	.word	0x000007f0


	//   ....[2]....
        /*003c*/ 	.word	0x00000800


	//   ....[3]....
        /*0040*/ 	.word	0x00000810


	//   ....[4]....
        /*0044*/ 	.word	0x000008a0


	//----- nvinfo : EIATTR_COOP_GROUP_MASK_REGIDS
	.align		4
.L_27:
        /*0048*/ 	.byte	0x04, 0x29
        /*004a*/ 	.short	(.L_29 - .L_28)


	//   ....[0]....
.L_28:
        /*004c*/ 	.word	0xffffffff


	//   ....[1]....
        /*0050*/ 	.word	0xffffffff


	//   ....[2]....
        /*0054*/ 	.word	0xffffffff


	//   ....[3]....
        /*0058*/ 	.word	0xffffffff


	//   ....[4]....
        /*005c*/ 	.word	0xffffffff


	//   ....[5]....
        /*0060*/ 	.word	0xffffffff


	//----- nvinfo : EIATTR_COOP_GROUP_INSTR_OFFSETS
	.align		4
.L_29:
        /*0064*/ 	.byte	0x04, 0x28
        /*0066*/ 	.short	(.L_31 - .L_30)


	//   ....[0]....
.L_30:
        /*0068*/ 	.word	0x00000060


	//   ....[1]....
        /*006c*/ 	.word	0x00000090


	//   ....[2]....
        /*0070*/ 	.word	0x00000250


	//   ....[3]....
        /*0074*/ 	.word	0x00000480


	//   ....[4]....
        /*0078*/ 	.word	0x00000620


	//   ....[5]....
        /*007c*/ 	.word	0x00000780


	//----- nvinfo : EIATTR_REG_RECONFIG
	.align		4
.L_31:
        /*0080*/ 	.byte	0x01, 0x54
	.zero		2


	//----- nvinfo : EIATTR_SYSCALL_OFFSETS
	.align		4
        /*0084*/ 	.byte	0x04, 0x46
        /*0086*/ 	.short	(.L_33 - .L_32)


	//   ....[0]....
.L_32:
        /*0088*/ 	.word	0x00004940


	//   ....[1]....
        /*008c*/ 	.word	0x00004a90


	//   ....[2]....
        /*0090*/ 	.word	0x00004f20


	//   ....[3]....
        /*0094*/ 	.word	0x00005050


	//----- nvinfo : EIATTR_MBARRIER_INSTR_OFFSETS
	.align		4
.L_33:
        /*0098*/ 	.byte	0x04, 0x39
        /*009a*/ 	.short	(.L_35 - .L_34)


	//   ....[0]....
.L_34:
        /*009c*/ 	.word	0x000003f0
        /*00a0*/ 	.word	0x000000ff
        /*00a4*/ 	.word	0x00010440
        /*00a8*/ 	.short	0x0100
        /*00aa*/ 	.byte	0x06
	.zero		1


	//   ....[1]....
        /*00ac*/ 	.word	0x00000400
        /*00b0*/ 	.word	0x000000ff
        /*00b4*/ 	.word	0x00010460
        /*00b8*/ 	.short	0x0100
        /*00ba*/ 	.byte	0x06
	.zero		1


	//   ....[2]....
        /*00bc*/ 	.word	0x00000410
        /*00c0*/ 	.word	0x000000ff
        /*00c4*/ 	.word	0x00010448
        /*00c8*/ 	.short	0x0100
        /*00ca*/ 	.byte	0x06
	.zero		1


	//   ....[3]....
        /*00cc*/ 	.word	0x00000420
        /*00d0*/ 	.word	0x000000ff
        /*00d4*/ 	.word	0x00010468
        /*00d8*/ 	.short	0x0100
        /*00da*/ 	.byte	0x06
	.zero		1


	//   ....[4]....
        /*00dc*/ 	.word	0x00000430
        /*00e0*/ 	.word	0x000000ff
        /*00e4*/ 	.word	0x00010450
        /*00e8*/ 	.short	0x0100
        /*00ea*/ 	.byte	0x06
	.zero		1


	//   ....[5]....
        /*00ec*/ 	.word	0x00000440
        /*00f0*/ 	.word	0x000000ff
        /*00f4*/ 	.word	0x00010470
        /*00f8*/ 	.short	0x0100
        /*00fa*/ 	.byte	0x06
	.zero		1


	//   ....[6]....
        /*00fc*/ 	.word	0x00000450
        /*0100*/ 	.word	0x000000ff
        /*0104*/ 	.word	0x00010458
        /*0108*/ 	.short	0x0100
        /*010a*/ 	.byte	0x06
	.zero		1


	//   ....[7]....
        /*010c*/ 	.word	0x00000460
        /*0110*/ 	.word	0x000000ff
        /*0114*/ 	.word	0x00010478
        /*0118*/ 	.short	0x0100
        /*011a*/ 	.byte	0x06
	.zero		1


	//   ....[8]....
        /*011c*/ 	.word	0x00000590
        /*0120*/ 	.word	0x000000ff
        /*0124*/ 	.word	0x00010400
        /*0128*/ 	.short	0x0100
        /*012a*/ 	.byte	0x06
	.zero		1


	//   ....[9]....
        /*012c*/ 	.word	0x000005a0
        /*0130*/ 	.word	0x000000ff
        /*0134*/ 	.word	0x00010420
        /*0138*/ 	.short	0x0100
        /*013a*/ 	.byte	0x06
	.zero		1


	//   ....[10]....
        /*013c*/ 	.word	0x000005b0
        /*0140*/ 	.word	0x000000ff
        /*0144*/ 	.word	0x00010408
        /*0148*/ 	.short	0x0100
        /*014a*/ 	.byte	0x06
	.zero		1


	//   ....[11]....
        /*014c*/ 	.word	0x000005c0
        /*0150*/ 	.word	0x000000ff
        /*0154*/ 	.word	0x00010428
        /*0158*/ 	.short	0x0100
        /*015a*/ 	.byte	0x06
	.zero		1


	//   ....[12]....
        /*015c*/ 	.word	0x000005d0
        /*0160*/ 	.word	0x000000ff
        /*0164*/ 	.word	0x00010410
        /*0168*/ 	.short	0x0100
        /*016a*/ 	.byte	0x06
	.zero		1


	//   ....[13]....
        /*016c*/ 	.word	0x000005e0
        /*0170*/ 	.word	0x000000ff
        /*0174*/ 	.word	0x00010430
        /*0178*/ 	.short	0x0100
        /*017a*/ 	.byte	0x06
	.zero		1


	//   ....[14]....
        /*017c*/ 	.word	0x000005f0
        /*0180*/ 	.word	0x000000ff
        /*0184*/ 	.word	0x00010418
        /*0188*/ 	.short	0x0100
        /*018a*/ 	.byte	0x06
	.zero		1


	//   ....[15]....
        /*018c*/ 	.word	0x00000600
        /*0190*/ 	.word	0x000000ff
        /*0194*/ 	.word	0x00010438
        /*0198*/ 	.short	0x0100
        /*019a*/ 	.byte	0x06
	.zero		1


	//   ....[16]....
        /*019c*/ 	.word	0x00000730
        /*01a0*/ 	.word	0x000000ff
        /*01a4*/ 	.word	0x00010480
        /*01a8*/ 	.short	0x0100
        /*01aa*/ 	.byte	0x06
	.zero		1


	//   ....[17]....
        /*01ac*/ 	.word	0x00000740
        /*01b0*/ 	.word	0x000000ff
        /*01b4*/ 	.word	0x00010490
        /*01b8*/ 	.short	0x0100
        /*01ba*/ 	.byte	0x06
	.zero		1


	//   ....[18]....
        /*01bc*/ 	.word	0x00000750
        /*01c0*/ 	.word	0x000000ff
        /*01c4*/ 	.word	0x00010488
        /*01c8*/ 	.short	0x0100
        /*01ca*/ 	.byte	0x06
	.zero		1


	//   ....[19]....
        /*01cc*/ 	.word	0x00000760
        /*01d0*/ 	.word	0x000000ff
        /*01d4*/ 	.word	0x00010498
        /*01d8*/ 	.short	0x0100
        /*01da*/ 	.byte	0x06
	.zero		1


	//   ....[20]....
        /*01dc*/ 	.word	0x000008d0
        /*01e0*/ 	.word	0x000000ff
        /*01e4*/ 	.word	0x000104a0
        /*01e8*/ 	.short	0x0100
        /*01ea*/ 	.byte	0x06
	.zero		1


	//   ....[21]....
        /*01ec*/ 	.word	0x000008e0
        /*01f0*/ 	.word	0x000000ff
        /*01f4*/ 	.word	0x000104a8
        /*01f8*/ 	.short	0x0100
        /*01fa*/ 	.byte	0x06
	.zero		1


	//   ....[22]....
        /*01fc*/ 	.word	0x000008f0
        /*0200*/ 	.word	0x000000ff
        /*0204*/ 	.word	0x000104b0
        /*0208*/ 	.short	0x0100
        /*020a*/ 	.byte	0x06
	.zero		1


	//   ....[23]....
        /*020c*/ 	.word	0x00000900
        /*0210*/ 	.word	0x000000ff
        /*0214*/ 	.word	0x000104b8
        /*0218*/ 	.short	0x0100
        /*021a*/ 	.byte	0x06
	.zero		1


	//   ....[24]....
        /*021c*/ 	.word	0x00000a00
        /*0220*/ 	.word	0x000000ff
        /*0224*/ 	.word	0x000104d0
        /*0228*/ 	.short	0x0100
        /*022a*/ 	.byte	0x06
	.zero		1


	//   ....[25]....
        /*022c*/ 	.word	0x00000a10
        /*0230*/ 	.word	0x000000ff
        /*0234*/ 	.word	0x000104d8
        /*0238*/ 	.short	0x0100
        /*023a*/ 	.byte	0x06
	.zero		1


	//   ....[26]....
        /*023c*/ 	.word	0x00000e00
        /*0240*/ 	.word	0x000000ff
        /*0244*/ 	.word	0x00010440
        /*0248*/ 	.short	0x010a
        /*024a*/ 	.byte	0x08
	.zero		1


	//   ....[27]....
        /*024c*/ 	.word	0x00000e40
        /*0250*/ 	.word	0x000000ff
        /*0254*/ 	.word	0x00010448
        /*0258*/ 	.short	0x010a
        /*025a*/ 	.byte	0x08
	.zero		1


	//   ....[28]....
        /*025c*/ 	.word	0x00001270
        /*0260*/ 	.word	0x000000ff
        /*0264*/ 	.word	0x00010400
        /*0268*/ 	.short	0x010a
        /*026a*/ 	.byte	0x0d
	.zero		1


	//   ....[29]....
        /*026c*/ 	.word	0x000014c0
        /*0270*/ 	.word	0x000000ff
        /*0274*/ 	.word	0x00010400
        /*0278*/ 	.short	0x010a
        /*027a*/ 	.byte	0x10
	.zero		1


	//   ....[30]....
        /*027c*/ 	.word	0x00002480
        /*0280*/ 	.word	0x000000ff
        /*0284*/ 	.word	0x00000000
        /*0288*/ 	.short	0x010a
        /*028a*/ 	.byte	0x0e
	.zero		1


	//   ....[31]....
        /*028c*/ 	.word	0x00002750
        /*0290*/ 	.word	0x000000ff
        /*0294*/ 	.word	0x00000000
        /*0298*/ 	.short	0x0101
        /*029a*/ 	.byte	0x10
	.zero		1


	//   ....[32]....
        /*029c*/ 	.word	0x00003220
        /*02a0*/ 	.word	0x000000ff
        /*02a4*/ 	.word	0x000104a0
        /*02a8*/ 	.short	0x010a
        /*02aa*/ 	.byte	0x0e
	.zero		1


	//   ....[33]....
        /*02ac*/ 	.word	0x00003410
        /*02b0*/ 	.word	0x000000ff
        /*02b4*/ 	.word	0x000104a0
        /*02b8*/ 	.short	0x0101
        /*02ba*/ 	.byte	0x0e
	.zero		1


	//   ....[34]....
        /*02bc*/ 	.word	0x000036f0
        /*02c0*/ 	.word	0x00000003
        /*02c4*/ 	.word	0x00010490
        /*02c8*/ 	.short	0x010a
        /*02ca*/ 	.byte	0x3f
	.zero		1


	//   ....[35]....
        /*02cc*/ 	.word	0x00003730
        /*02d0*/ 	.word	0x00000003
        /*02d4*/ 	.word	0x00010480
        /*02d8*/ 	.short	0x0101
        /*02da*/ 	.byte	0x3f
	.zero		1


	//   ....[36]....
        /*02dc*/ 	.word	0x00003780
        /*02e0*/ 	.word	0x000000ff
        /*02e4*/ 	.word	0x00000000
        /*02e8*/ 	.short	0x010a
        /*02ea*/ 	.byte	0x0e
	.zero		1


	//   ....[37]....
        /*02ec*/ 	.word	0x00003dc0
        /*02f0*/ 	.word	0x000000ff
        /*02f4*/ 	.word	0x00000000
        /*02f8*/ 	.short	0x0101
        /*02fa*/ 	.byte	0x15
	.zero		1


	//   ....[38]....
        /*02fc*/ 	.word	0x00003e10
        /*0300*/ 	.word	0x0000000e
        /*0304*/ 	.word	0x00010490
        /*0308*/ 	.short	0x010a
        /*030a*/ 	.byte	0x3f
	.zero		1


	//   ....[39]....
        /*030c*/ 	.word	0x000042c0
        /*0310*/ 	.word	0x0000000e
        /*0314*/ 	.word	0x00010480
        /*0318*/ 	.short	0x0101
        /*031a*/ 	.byte	0x3f
	.zero		1


	//   ....[40]....
        /*031c*/ 	.word	0x000043f0
        /*0320*/ 	.word	0x000000ff
        /*0324*/ 	.word	0x00000000
        /*0328*/ 	.short	0x0101
        /*032a*/ 	.byte	0x0e
	.zero		1


	//   ....[41]....
        /*032c*/ 	.word	0x000044a0
        /*0330*/ 	.word	0x000000ff
        /*0334*/ 	.word	0x00000000
        /*0338*/ 	.short	0x0101
        /*033a*/ 	.byte	0x06
	.zero		1


	//   ....[42]....
        /*033c*/ 	.word	0x000045e0
        /*0340*/ 	.word	0x000000ff
        /*0344*/ 	.word	0x00000000
        /*0348*/ 	.short	0x0101
        /*034a*/ 	.byte	0x05
	.zero		1


	//   ....[43]....
        /*034c*/ 	.word	0x00004650
        /*0350*/ 	.word	0x000000ff
        /*0354*/ 	.word	0x00000000
        /*0358*/ 	.short	0x0101
        /*035a*/ 	.byte	0x08
	.zero		1


	//   ....[44]....
        /*035c*/ 	.word	0x000046f0
        /*0360*/ 	.word	0x00000003
        /*0364*/ 	.word	0x00010490
        /*0368*/ 	.short	0x010a
        /*036a*/ 	.byte	0x3f
	.zero		1


	//   ....[45]....
        /*036c*/ 	.word	0x000047a0
        /*0370*/ 	.word	0x00000003
        /*0374*/ 	.word	0x00010490
        /*0378*/ 	.short	0x010a
        /*037a*/ 	.byte	0x3f
	.zero		1


	//   ....[46]....
        /*037c*/ 	.word	0x00004820
        /*0380*/ 	.word	0x000000ff
        /*0384*/ 	.word	0x000104a0
        /*0388*/ 	.short	0x010a
        /*038a*/ 	.byte	0x04
	.zero		1


	//   ....[47]....
        /*038c*/ 	.word	0x00005310
        /*0390*/ 	.word	0x000000ff
        /*0394*/ 	.word	0x000104a0
        /*0398*/ 	.short	0x0101
        /*039a*/ 	.byte	0x24
	.zero		1


	//   ....[48]....
        /*039c*/ 	.word	0x000054c0
        /*03a0*/ 	.word	0x000000ff
        /*03a4*/ 	.word	0x00010480
        /*03a8*/ 	.short	0x010a
        /*03aa*/ 	.byte	0x0d
	.zero		1


	//   ....[49]....
        /*03ac*/ 	.word	0x00005660
        /*03b0*/ 	.word	0x000000ff
        /*03b4*/ 	.word	0x00010480
        /*03b8*/ 	.short	0x010a
        /*03ba*/ 	.byte	0x06
	.zero		1


	//   ....[50]....
        /*03bc*/ 	.word	0x00005750
        /*03c0*/ 	.word	0x000000ff
        /*03c4*/ 	.word	0x00000000
        /*03c8*/ 	.short	0x0101
        /*03ca*/ 	.byte	0x06
	.zero		1


	//   ....[51]....
        /*03cc*/ 	.word	0x00005970
        /*03d0*/ 	.word	0x000000ff
        /*03d4*/ 	.word	0x00000000
        /*03d8*/ 	.short	0x0101
        /*03da*/ 	.byte	0x04
	.zero		1


	//   ....[52]....
        /*03dc*/ 	.word	0x00005a70
        /*03e0*/ 	.word	0x00000004
        /*03e4*/ 	.word	0x00010460
        /*03e8*/ 	.short	0x010a
        /*03ea*/ 	.byte	0x3f
	.zero		1


	//   ....[53]....
        /*03ec*/ 	.word	0x00005cc0
        /*03f0*/ 	.word	0x00000005
        /*03f4*/ 	.word	0x00010420
        /*03f8*/ 	.short	0x010a
        /*03fa*/ 	.byte	0x3f
	.zero		1


	//   ....[54]....
        /*03fc*/ 	.word	0x00005f90
        /*0400*/ 	.word	0x00000005
        /*0404*/ 	.word	0x00010460
        /*0408*/ 	.short	0x010a
        /*040a*/ 	.byte	0x3f
	.zero		1


	//   ....[55]....
        /*040c*/ 	.word	0x00006210
        /*0410*/ 	.word	0x00000006
        /*0414*/ 	.word	0x00010460
        /*0418*/ 	.short	0x010a
        /*041a*/ 	.byte	0x3f
	.zero		1


	//   ....[56]....
        /*041c*/ 	.word	0x000064d0
        /*0420*/ 	.word	0x00000006
        /*0424*/ 	.word	0x00010420
        /*0428*/ 	.short	0x010a
        /*042a*/ 	.byte	0x3f
	.zero		1


	//   ....[57]....
        /*042c*/ 	.word	0x000067d0
        /*0430*/ 	.word	0x00000006
        /*0434*/ 	.word	0x00010460
        /*0438*/ 	.short	0x010a
        /*043a*/ 	.byte	0x3f
	.zero		1


	//   ....[58]....
        /*043c*/ 	.word	0x00006af0
        /*0440*/ 	.word	0x00000006
        /*0444*/ 	.word	0x00010420
        /*0448*/ 	.short	0x010a
        /*044a*/ 	.byte	0x3f
	.zero		1


	//   ....[59]....
        /*044c*/ 	.word	0x00006ee0
        /*0450*/ 	.word	0x00000006
        /*0454*/ 	.word	0x00010420
        /*0458*/ 	.short	0x010a
        /*045a*/ 	.byte	0x3f
	.zero		1


	//   ....[60]....
        /*045c*/ 	.word	0x000072c0
        /*0460*/ 	.word	0x00000003
        /*0464*/ 	.word	0x00010440
        /*0468*/ 	.short	0x010a
        /*046a*/ 	.byte	0x3f
	.zero		1


	//   ....[61]....
        /*046c*/ 	.word	0x00007320
        /*0470*/ 	.word	0x00000005
        /*0474*/ 	.word	0x00010448
        /*0478*/ 	.short	0x010a
        /*047a*/ 	.byte	0x3f
	.zero		1


	//   ....[62]....
        /*047c*/ 	.word	0x00007380
        /*0480*/ 	.word	0x00000003
        /*0484*/ 	.word	0x00010400
        /*0488*/ 	.short	0x010a
        /*048a*/ 	.byte	0x3f
	.zero		1


	//   ....[63]....
        /*048c*/ 	.word	0x000073e0
        /*0490*/ 	.word	0x00000003
        /*0494*/ 	.word	0x00010400
        /*0498*/ 	.short	0x010a
        /*049a*/ 	.byte	0x3f
	.zero		1


	//   ....[64]....
        /*049c*/ 	.word	0x00007440
        /*04a0*/ 	.word	0x00000008
        /*04a4*/ 	.word	0x00000000
        /*04a8*/ 	.short	0x010a
        /*04aa*/ 	.byte	0x3f
	.zero		1


	//   ....[65]....
        /*04ac*/ 	.word	0x000074a0
        /*04b0*/ 	.word	0x00000020
        /*04b4*/ 	.word	0x000104a0
        /*04b8*/ 	.short	0x010a
        /*04ba*/ 	.byte	0x3f
	.zero		1


	//   ....[66]....
        /*04bc*/ 	.word	0x000074f0
        /*04c0*/ 	.word	0x00000003
        /*04c4*/ 	.word	0x00010490
        /*04c8*/ 	.short	0x010a
        /*04ca*/ 	.byte	0x3f
	.zero		1


	//   ....[67]....
        /*04cc*/ 	.word	0x00007550
        /*04d0*/ 	.word	0x00000003
        /*04d4*/ 	.word	0x00000000
        /*04d8*/ 	.short	0x010a
        /*04da*/ 	.byte	0x3f
	.zero		1


	//   ....[68]....
        /*04dc*/ 	.word	0x000075a0
        /*04e0*/ 	.word	0x0000000e
        /*04e4*/ 	.word	0x00010490
        /*04e8*/ 	.short	0x010a
        /*04ea*/ 	.byte	0x3f
	.zero		1


	//   ....[69]....
        /*04ec*/ 	.word	0x000075f0
        /*04f0*/ 	.word	0x00000003
        /*04f4*/ 	.word	0x00010490
        /*04f8*/ 	.short	0x010a
        /*04fa*/ 	.byte	0x3f
	.zero		1


	//   ....[70]....
        /*04fc*/ 	.word	0x00007640
        /*0500*/ 	.word	0x00000003
        /*0504*/ 	.word	0x00010490
        /*0508*/ 	.short	0x010a
        /*050a*/ 	.byte	0x3f
	.zero		1


	//   ....[71]....
        /*050c*/ 	.word	0x000076a0
        /*0510*/ 	.word	0x00000000
        /*0514*/ 	.word	0x000104a0
        /*0518*/ 	.short	0x010a
        /*051a*/ 	.byte	0x3f
	.zero		1


	//   ....[72]....
        /*051c*/ 	.word	0x00007700
        /*0520*/ 	.word	0x00000003
        /*0524*/ 	.word	0x00010480
        /*0528*/ 	.short	0x010a
        /*052a*/ 	.byte	0x3f
	.zero		1


	//   ....[73]....
        /*052c*/ 	.word	0x00007760
        /*0530*/ 	.word	0x00000003
        /*0534*/ 	.word	0x00010480
        /*0538*/ 	.short	0x010a
        /*053a*/ 	.byte	0x3f
	.zero		1


	//   ....[74]....
        /*053c*/ 	.word	0x000077b0
        /*0540*/ 	.word	0x00000004
        /*0544*/ 	.word	0x00010460
        /*0548*/ 	.short	0x010a
        /*054a*/ 	.byte	0x3f
	.zero		1


	//   ....[75]....
        /*054c*/ 	.word	0x00007800
        /*0550*/ 	.word	0x00000005
        /*0554*/ 	.word	0x00010420
        /*0558*/ 	.short	0x010a
        /*055a*/ 	.byte	0x3f
	.zero		1


	//   ....[76]....
        /*055c*/ 	.word	0x00007850
        /*0560*/ 	.word	0x00000005
        /*0564*/ 	.word	0x00010460
        /*0568*/ 	.short	0x010a
        /*056a*/ 	.byte	0x3f
	.zero		1


	//   ....[77]....
        /*056c*/ 	.word	0x000078a0
        /*0570*/ 	.word	0x00000006
        /*0574*/ 	.word	0x00010460
        /*0578*/ 	.short	0x010a
        /*057a*/ 	.byte	0x3f
	.zero		1


	//   ....[78]....
        /*057c*/ 	.word	0x000078f0
        /*0580*/ 	.word	0x00000006
        /*0584*/ 	.word	0x00010420
        /*0588*/ 	.short	0x010a
        /*058a*/ 	.byte	0x3f
	.zero		1


	//   ....[79]....
        /*058c*/ 	.word	0x00007940
        /*0590*/ 	.word	0x00000006
        /*0594*/ 	.word	0x00010460
        /*0598*/ 	.short	0x010a
        /*059a*/ 	.byte	0x3f
	.zero		1


	//   ....[80]....
        /*059c*/ 	.word	0x00007990
        /*05a0*/ 	.word	0x00000006
        /*05a4*/ 	.word	0x00010420
        /*05a8*/ 	.short	0x010a
        /*05aa*/ 	.byte	0x3f
	.zero		1


	//   ....[81]....
        /*05ac*/ 	.word	0x000079e0
        /*05b0*/ 	.word	0x00000006
        /*05b4*/ 	.word	0x00010420
        /*05b8*/ 	.short	0x010a
        /*05ba*/ 	.byte	0x3f
	.zero		1


	//----- nvinfo : EIATTR_NUM_MBARRIERS
	.align		4
.L_35:
        /*05bc*/ 	.byte	0x03, 0x38
        /*05be*/ 	.short	0x001a


	//----- nvinfo : EIATTR_EXIT_INSTR_OFFSETS
	.align		4
        /*05c0*/ 	.byte	0x04, 0x1c
        /*05c2*/ 	.short	(.L_37 - .L_36)


	//   ....[0]....
.L_36:
        /*05c4*/ 	.word	0x00000ab0


	//   ....[1]....
        /*05c8*/ 	.word	0x00005320


	//   ....[2]....
        /*05cc*/ 	.word	0x00005380


	//   ....[3]....
        /*05d0*/ 	.word	0x00005980


	//   ....[4]....
        /*05d4*/ 	.word	0x000069c0


	//   ....[5]....
        /*05d8*/ 	.word	0x000072a0


	//----- nvinfo : EIATTR_MAX_THREADS
	.align		4
.L_37:
        /*05dc*/ 	.byte	0x04, 0x05
        /*05de*/ 	.short	(.L_39 - .L_38)
.L_38:
        /*05e0*/ 	.word	0x00000180
        /*05e4*/ 	.word	0x00000001
        /*05e8*/ 	.word	0x00000001


	//----- nvinfo : EIATTR_CRS_STACK_SIZE
	.align		4
.L_39:
        /*05ec*/ 	.byte	0x04, 0x1e
        /*05ee*/ 	.short	(.L_41 - .L_40)
.L_40:
        /*05f0*/ 	.word	0x00000000


	//----- nvinfo : EIATTR_CBANK_PARAM_SIZE
	.align		4
.L_41:
        /*05f4*/ 	.byte	0x03, 0x19
        /*05f6*/ 	.short	0x0ef0


	//----- nvinfo : EIATTR_PARAM_CBANK
	.align		4
        /*05f8*/ 	.byte	0x04, 0x0a
        /*05fa*/ 	.short	(.L_43 - .L_42)
	.align		4
.L_42:
        /*05fc*/ 	.word	index@(.nv.constant0._ZN7cutlass13device_kernelINS_4fmha6kernel28FmhaKernelTmaWarpSpecializedINS1_10collective33FmhaBwdMainloopTmaWarpSpecializedINS_6half_tEfN4cute5tupleIJNS7_1CILi64EEENS9_ILi128EEENS9_ILi32EEEEEENS4_16FusionBwdAdapterINS4_13DefaultFusionEEEJEEENS4_17FmhaBwdEpilogueKVIS6_fNS8_IJSA_SC_SA_EEEEENS2_23TileSchedulerBwdAdapterINS2_23IndividualTileSchedulerEEEJEEEEEvNT_6ParamsE)
        /*0600*/ 	.short	0x0210
        /*0602*/ 	.short	0x0ef0


	//----- nvinfo : EIATTR_SW_WAR
	.align		4
.L_43:
        /*0604*/ 	.byte	0x04, 0x36
        /*0606*/ 	.short	(.L_45 - .L_44)
.L_44:
        /*0608*/ 	.word	0x00000008
.L_45:


//--------------------- .nv.callgraph             --------------------------
	.section	.nv.callgraph,"",@"SHT_CUDA_CALLGRAPH"
	.align	4
	.sectionentsize	8
	.align		4
        /*0000*/ 	.word	0x00000000
	.align		4
        /*0004*/ 	.word	0xffffffff
	.align		4
        /*0008*/ 	.word	index@(_ZN7cutlass13device_kernelINS_4fmha6kernel28FmhaKernelTmaWarpSpecializedINS1_10collective33FmhaBwdMainloopTmaWarpSpecializedINS_6half_tEfN4cute5tupleIJNS7_1CILi64EEENS9_ILi128EEENS9_ILi32EEEEEENS4_16FusionBwdAdapterINS4_13DefaultFusionEEEJEEENS4_17FmhaBwdEpilogueKVIS6_fNS8_IJSA_SC_SA_EEEEENS2_23TileSchedulerBwdAdapterINS2_23IndividualTileSchedulerEEEJEEEEEvNT_6ParamsE)
	.align		4
        /*000c*/ 	.word	index@(__assertfail)
	.align		4
        /*0010*/ 	.word	0x00000000
	.align		4
        /*0014*/ 	.word	0xfffffffe
	.align		4
        /*0018*/ 	.word	0x00000000
	.align		4
        /*001c*/ 	.word	0xfffffffd
	.align		4
        /*0020*/ 	.word	0x00000000
	.align		4
        /*0024*/ 	.word	0xfffffffc


//--------------------- .nv.constant4             --------------------------
	.section	.nv.constant4,"a",@progbits
	.align	8
	.align		8
.nv.constant4:
        /*0000*/ 	.dword	__assertfail
	.align		8
        /*0008*/ 	.dword	__unnamed_1
	.align		8
        /*0010*/ 	.dword	_ZN39_INTERNAL_f48569fe_4_k_cu_718c8622_36954cuda3std3__45__cpo5beginE
	.align		8
        /*0018*/ 	.dword	_ZN39_INTERNAL_f48569fe_4_k_cu_718c8622_36954cuda3std3__45__cpo3endE
	.align		8
        /*0020*/ 	.dword	_ZN39_INTERNAL_f48569fe_4_k_cu_718c8622_36954cuda3std3__45__cpo6cbeginE
	.align		8
        /*0028*/ 	.dword	_ZN39_INTERNAL_f48569fe_4_k_cu_718c8622_36954cuda3std3__45__cpo4cendE
	.align		8
        /*0030*/ 	.dword	_ZN39_INTERNAL_f48569fe_4_k_cu_718c8622_36954cuda3std3__441_GLOBAL__N__f48569fe_4_k_cu_718c8622_36956ignoreE
	.align		8
        /*0038*/ 	.dword	_ZN39_INTERNAL_f48569fe_4_k_cu_718c8622_36954cuda3std3__419piecewise_constructE
	.align		8
        /*0040*/ 	.dword	_ZN39_INTERNAL_f48569fe_4_k_cu_718c8622_36954cuda3std3__48in_placeE
	.align		8
        /*0048*/ 	.dword	_ZN39_INTERNAL_f48569fe_4_k_cu_718c8622_36954cuda3std6ranges3__45__cpo4swapE
	.align		8
        /*0050*/ 	.dword	_ZN39_INTERNAL_f48569fe_4_k_cu_718c8622_36954cuda3std6ranges3__45__cpo9iter_moveE
	.align		8
        /*0058*/ 	.dword	_ZN39_INTERNAL_f48569fe_4_k_cu_718c8622_36954cute7productE
	.align		8
        /*0060*/ 	.dword	_ZN39_INTERNAL_f48569fe_4_k_cu_718c8622_36954cute1_E
	.align		8
        /*0068*/ 	.dword	$str$24
	.align		8
        /*0070*/ 	.dword	$str$25


//--------------------- .text._ZN7cutlass13device_kernelINS_4fmha6kernel28FmhaKernelTmaWarpSpecializedINS1_10collective33FmhaBwdMainloopTmaWarpSpecializedINS_6half_tEfN4cute5tupleIJNS7_1CILi64EEENS9_ILi128EEENS9_ILi32EEEEEENS4_16FusionBwdAdapterINS4_13DefaultFusionEEEJEEENS4_17FmhaBwdEpilogueKVIS6_fNS8_IJSA_SC_SA_EEEEENS2_23TileSchedulerBwdAdapterINS2_23IndividualTileSchedulerEEEJEEEEEvNT_6ParamsE --------------------------
	.section	.text._ZN7cutlass13device_kernelINS_4fmha6kernel28FmhaKernelTmaWarpSpecializedINS1_10collective33FmhaBwdMainloopTmaWarpSpecializedINS_6half_tEfN4cute5tupleIJNS7_1CILi64EEENS9_ILi128EEENS9_ILi32EEEEEENS4_16FusionBwdAdapterINS4_13DefaultFusionEEEJEEENS4_17FmhaBwdEpilogueKVIS6_fNS8_IJSA_SC_SA_EEEEENS2_23TileSchedulerBwdAdapterINS2_23IndividualTileSchedulerEEEJEEEEEvNT_6ParamsE,"ax",@progbits
	.align	128
.text._ZN7cutlass13device_kernelINS_4fmha6kernel28FmhaKernelTmaWarpSpecializedINS1_10collective33FmhaBwdMainloopTmaWarpSpecializedINS_6half_tEfN4cute5tupleIJNS7_1CILi64EEENS9_ILi128EEENS9_ILi32EEEEEENS4_16FusionBwdAdapterINS4_13DefaultFusionEEEJEEENS4_17FmhaBwdEpilogueKVIS6_fNS8_IJSA_SC_SA_EEEEENS2_23TileSchedulerBwdAdapterINS2_23IndividualTileSchedulerEEEJEEEEEvNT_6ParamsE:
        .type           _ZN7cutlass13device_kernelINS_4fmha6kernel28FmhaKernelTmaWarpSpecializedINS1_10collective33FmhaBwdMainloopTmaWarpSpecializedINS_6half_tEfN4cute5tupleIJNS7_1CILi64EEENS9_ILi128EEENS9_ILi32EEEEEENS4_16FusionBwdAdapterINS4_13DefaultFusionEEEJEEENS4_17FmhaBwdEpilogueKVIS6_fNS8_IJSA_SC_SA_EEEEENS2_23TileSchedulerBwdAdapterINS2_23IndividualTileSchedulerEEEJEEEEEvNT_6ParamsE,@function
        .size           _ZN7cutlass13device_kernelINS_4fmha6kernel28FmhaKernelTmaWarpSpecializedINS1_10collective33FmhaBwdMainloopTmaWarpSpecializedINS_6half_tEfN4cute5tupleIJNS7_1CILi64EEENS9_ILi128EEENS9_ILi32EEEEEENS4_16FusionBwdAdapterINS4_13DefaultFusionEEEJEEENS4_17FmhaBwdEpilogueKVIS6_fNS8_IJSA_SC_SA_EEEEENS2_23TileSchedulerBwdAdapterINS2_23IndividualTileSchedulerEEEJEEEEEvNT_6ParamsE,(.L_x_145 - _ZN7cutlass13device_kernelINS_4fmha6kernel28FmhaKernelTmaWarpSpecializedINS1_10collective33FmhaBwdMainloopTmaWarpSpecializedINS_6half_tEfN4cute5tupleIJNS7_1CILi64EEENS9_ILi128EEENS9_ILi32EEEEEENS4_16FusionBwdAdapterINS4_13DefaultFusionEEEJEEENS4_17FmhaBwdEpilogueKVIS6_fNS8_IJSA_SC_SA_EEEEENS2_23TileSchedulerBwdAdapterINS2_23IndividualTileSchedulerEEEJEEEEEvNT_6ParamsE)
        .other          _ZN7cutlass13device_kernelINS_4fmha6kernel28FmhaKernelTmaWarpSpecializedINS1_10collective33FmhaBwdMainloopTmaWarpSpecializedINS_6half_tEfN4cute5tupleIJNS7_1CILi64EEENS9_ILi128EEENS9_ILi32EEEEEENS4_16FusionBwdAdapterINS4_13DefaultFusionEEEJEEENS4_17FmhaBwdEpilogueKVIS6_fNS8_IJSA_SC_SA_EEEEENS2_23TileSchedulerBwdAdapterINS2_23IndividualTileSchedulerEEEJEEEEEvNT_6ParamsE,@"STO_CUDA_ENTRY STV_DEFAULT"
_ZN7cutlass13device_kernelINS_4fmha6kernel28FmhaKernelTmaWarpSpecializedINS1_10collective33FmhaBwdMainloopTmaWarpSpecializedINS_6half_tEfN4cute5tupleIJNS7_1CILi64EEENS9_ILi128EEENS9_ILi32EEEEEENS4_16FusionBwdAdapterINS4_13DefaultFusionEEEJEEENS4_17FmhaBwdEpilogueKVIS6_fNS8_IJSA_SC_SA_EEEEENS2_23TileSchedulerBwdAdapterINS2_23IndividualTileSchedulerEEEJEEEEEvNT_6ParamsE:
[----:B------:R-:W1:Y:S02]  /*0000*/  LDC R1, c[0x0][0x28] ;  /* 0x00000a00ff017b82 */ /* 0x000e640000000800 */
[----:B-1----:R-:W-:Y:S01]  /*0010*/  VIADD R1, R1, 0xffffff80 ;  /* 0xffffff8001017836 */ /* 0x002fe20000000000 */
[----:B------:R-:W1:Y:S01]  /*0020*/  S2R R0, SR_TID.X ;  /* 0x0000000000007919 */ /* 0x000e620000002100 */
[----:B------:R-:W-:Y:S01]  /*0030*/  ELECT P1, URZ, PT ;  /* 0x00000000003f782f */ /* 0x000fe20003820000 */
[----:B------:R-:W-:Y:S01]  /*0040*/  BSSY B0, `(.L_x_0) ;  /* 0x0000020000007945 */ /* 0x000fe20003800000 */
[----:B-1----:R-:W-:-:S05]  /*0050*/  SHF.R.U32.HI R2, RZ, 0x5, R0 ;  /* 0x00000005ff027819 */ /* 0x002fca0000011600 */
[----:B------:R-:W1:Y:S02]  /*0060*/  SHFL.IDX PT, R3, R2, RZ, 0x1f ;  /* 0x00001fff02037589 */ /* 0x000e6400000e0000 */
[----:B-1----:R-:W-:Y:S02]  /*0070*/  R2UR UR5, R3 ;  /* 0x00000000030572ca */ /* 0x002fe400000e0000 */
[----:B------:R-:W-:-:S06]  /*0080*/  SHF.R.U32.HI R3, RZ, 0x7, R0 ;  /* 0x00000007ff037819 */ /* 0x000fcc0000011600 */
[----:B------:R-:W1:Y:S05]  /*0090*/  SHFL.IDX PT, R3, R3, RZ, 0x1f ;  /* 0x00001fff03037589 */ /* 0x000e6a00000e0000 */
[----:B------:R-:W-:Y:S02]  /*00a0*/  USHF.R.S32.HI UR4, URZ, 0x1f, UR5 ;  /* 0x0000001f3f047899 */ /* 0x000fe40008011405 */
[----:B------:R-:W-:Y:S02]  /*00b0*/  ISETP.NE.OR P0, PT, RZ, UR5, !P1 ;  /* 0x00000005ff007c0c */ /* 0x000fe4000cf05670 */
[----:B------:R-:W-:-:S04]  /*00c0*/  ULEA.HI UR4, UR4, UR5, URZ, 0x2 ;  /* 0x0000000504047291 */ /* 0x000fc8000f8f103f */
[----:B------:R-:W-:-:S04]  /*00d0*/  ULOP3.LUT UR4, UR4, 0xfffffffc, URZ, 0xc0, !UPT ;  /* 0xfffffffc04047892 */ /* 0x000fc8000f8ec03f */
[----:B------:R-:W-:-:S03]  /*00e0*/  UIADD3 UR5, UR5, -UR4, URZ ;  /* 0x8000000405057290 */ /* 0x000fc6000fffe03f */
[----:B------:R-:W-:Y:S09]  /*00f0*/  @P0 BRA `(.L_x_1) ;  /* 0x0000000000500947 */ /* 0x000ff20003800000 */
[----:B------:R-:W-:Y:S02]  /*0100*/  ULDC.64 UR6, c[0x0][0x198] ;  /* 0x0000660000067ab9 */ /* 0x000fe40000000a00 */
[----:B------:R-:W-:Y:S02]  /*0110*/  UIADD3 UR8, UP0, UR6, 0xf0, URZ ;  /* 0x000000f006087890 */ /* 0x000fe4000ff1e03f */
[----:B------:R-:W-:Y:S02]  /*0120*/  UIADD3 UR10, UP1, UR6, 0x1f0, URZ ;  /* 0x000001f0060a7890 */ /* 0x000fe4000ff3e03f */
[----:B------:R-:W-:Y:S02]  /*0130*/  UIADD3 UR12, UP2, UR6, 0x2f0, URZ ;  /* 0x000002f0060c7890 */ /* 0x000fe4000ff5e03f */
[----:B------:R-:W-:Y:S02]  /*0140*/  UIADD3 UR14, UP3, UR6, 0x3f0, URZ ;  /* 0x000003f0060e7890 */ /* 0x000fe4000ff7e03f */
[----:B------:R-:W-:-:S02]  /*0150*/  UIADD3 UR16, UP4, UR6, 0x5f0, URZ ;  /* 0x000005f006107890 */ /* 0x000fc4000ff9e03f */
[----:B------:R-:W-:Y:S02]  /*0160*/  UIADD3.X UR9, URZ, UR7, URZ, UP0, !UPT ;  /* 0x000000073f097290 */ /* 0x000fe400087fe43f */
[----:B------:R-:W-:Y:S02]  /*0170*/  UIADD3 UR6, UP5, UR6, 0x4f0, URZ ;  /* 0x000004f006067890 */ /* 0x000fe4000ffbe03f */
[----:B------:R-:W-:Y:S02]  /*0180*/  UIADD3.X UR11, URZ, UR7, URZ, UP1, !UPT ;  /* 0x000000073f0b7290 */ /* 0x000fe40008ffe43f */
[----:B------:R-:W-:Y:S02]  /*0190*/  UIADD3.X UR13, URZ, UR7, URZ, UP2, !UPT ;  /* 0x000000073f0d7290 */ /* 0x000fe400097fe43f */
[----:B------:R-:W-:Y:S01]  /*01a0*/  UIADD3.X UR15, URZ, UR7, URZ, UP3, !UPT ;  /* 0x000000073f0f7290 */ /* 0x000fe20009ffe43f */
[----:B------:R2:W-:Y:S01]  /*01b0*/  UTMACCTL.PF [UR8] ;  /* 0x00000000080079b9 */ /* 0x0005e20008040000 */
[----:B------:R-:W-:-:S03]  /*01c0*/  UIADD3.X UR17, URZ, UR7, URZ, UP4, !UPT ;  /* 0x000000073f117290 */ /* 0x000fc6000a7fe43f */
[----:B------:R2:W-:Y:S01]  /*01d0*/  UTMACCTL.PF [UR10] ;  /* 0x000000000a0079b9 */ /* 0x0005e20008040000 */
[----:B------:R-:W-:Y:S01]  /*01e0*/  UIADD3.X UR7, URZ, UR7, URZ, UP5, !UPT ;  /* 0x000000073f077290 */ /* 0x000fe2000affe43f */
[----:B------:R2:W-:Y:S02]  /*01f0*/  UTMACCTL.PF [UR12] ;  /* 0x000000000c0079b9 */ /* 0x0005e40008040000 */
[----:B------:R2:W-:Y:S02]  /*0200*/  UTMACCTL.PF [UR14] ;  /* 0x000000000e0079b9 */ /* 0x0005e40008040000 */
[----:B------:R2:W-:Y:S04]  /*0210*/  UTMACCTL.PF [UR16] ;  /* 0x00000000100079b9 */ /* 0x0005e80008040000 */
[----:B------:R2:W-:Y:S02]  /*0220*/  UTMACCTL.PF [UR6] ;  /* 0x00000000060079b9 */ /* 0x0005e40008040000 */
[----:B--2---:R-:W-:Y:S01]  /*0230*/  NOP ;  /* 0x0000000000007918 */ /* 0x004fe20000000000 */
.L_x_1:
[----:B------:R-:W-:Y:S05]  /*0240*/  BSYNC B0 ;  /* 0x0000000000007941 */ /* 0x000fea0003800000 */
.L_x_0:
[----:B------:R-:W2:Y:S01]  /*0250*/  SHFL.IDX PT, R4, R2, RZ, 0x1f ;  /* 0x00001fff02047589 */ /* 0x000ea200000e0000 */
[----:B-1----:R-:W-:Y:S01]  /*0260*/  R2UR UR12, R3 ;  /* 0x00000000030c72ca */ /* 0x002fe200000e0000 */
[----:B------:R-:W-:-:S12]  /*0270*/  UISETP.NE.AND UP0, UPT, UR5, 0x1, UPT ;  /* 0x000000010500788c */ /* 0x000fd8000bf05270 */
[----:B------:R-:W-:Y:S02]  /*0280*/  UIADD3 UR37, UR12, -0x1, URZ ;  /* 0xffffffff0c257890 */ /* 0x000fe4000fffe03f */
[----:B------:R-:W-:Y:S02]  /*0290*/  ULOP3.LUT UP2, URZ, UR12, UR5, URZ, 0xfc, !UPT ;  /* 0x000000050c3f7292 */ /* 0x000fe4000f84fc3f */
[----:B------:R-:W-:Y:S02]  /*02a0*/  UISETP.EQ.AND UP1, UPT, UR12, URZ, !UP0 ;  /* 0x0000003f0c00728c */ /* 0x000fe4000c722270 */
[----:B------:R-:W-:Y:S02]  /*02b0*/  UISETP.GE.U32.AND UP3, UPT, UR37, 0x4, UPT ;  /* 0x000000042500788c */ /* 0x000fe4000bf66070 */
[----:B------:R-:W-:Y:S01]  /*02c0*/  USEL UR7, URZ, 0x2, UP2 ;  /* 0x000000023f077887 */ /* 0x000fe20009000000 */
[----:B--2---:R-:W-:Y:S01]  /*02d0*/  ISETP.NE.AND P0, PT, R4, RZ, PT ;  /* 0x000000ff0400720c */ /* 0x004fe20003f05270 */
[----:B------:R-:W-:-:S02]  /*02e0*/  USEL UR4, URZ, 0x1, !UP1 ;  /* 0x000000013f047887 */ /* 0x000fc4000c800000 */
[----:B------:R-:W-:Y:S02]  /*02f0*/  USEL UR7, UR7, 0x1, UP3 ;  /* 0x0000000107077887 */ /* 0x000fe40009800000 */
[----:B------:R-:W-:-:S08]  /*0300*/  USEL UR4, UR4, 0x2, UP3 ;  /* 0x0000000204047887 */ /* 0x000fd00009800000 */
[----:B------:R-:W-:Y:S05]  /*0310*/  @P0 BRA `(.L_x_2) ;  /* 0x0000000000580947 */ /* 0x000fea0003800000 */
[----:B------:R-:W1:Y:S01]  /*0320*/  S2UR UR8, SR_CgaCtaId ;  /* 0x00000000000879c3 */ /* 0x000e620000008800 */
[----:B------:R-:W-:Y:S01]  /*0330*/  UMOV UR6, 0x400 ;  /* 0x0000040000067882 */ /* 0x000fe20000000000 */
[----:B------:R-:W-:Y:S01]  /*0340*/  UMOV UR9, 0x1 ;  /* 0x0000000100097882 */ /* 0x000fe20000000000 */
[----:B------:R-:W-:Y:S01]  /*0350*/  UMOV UR10, 0x80 ;  /* 0x00000080000a7882 */ /* 0x000fe20000000000 */
[----:B------:R-:W-:Y:S01]  /*0360*/  ELECT P0, URZ, PT ;  /* 0x00000000003f782f */ /* 0x000fe20003800000 */
[----:B------:R-:W-:-:S04]  /*0370*/  UIADD3 UR10, -UR10, 0x100000, URZ ;  /* 0x001000000a0a7890 */ /* 0x000fc8000fffe13f */
[----:B------:R-:W-:Y:S02]  /*0380*/  USHF.L.U32 UR11, UR10, 0xb, URZ ;  /* 0x0000000b0a0b7899 */ /* 0x000fe4000800063f */
[----:B------:R-:W-:Y:S02]  /*0390*/  USHF.L.U32 UR10, UR10, 0x1, URZ ;  /* 0x000000010a0a7899 */ /* 0x000fe4000800063f */
[----:B-1----:R-:W-:Y:S02]  /*03a0*/  ULEA UR6, UR8, UR6, 0x18 ;  /* 0x0000000608067291 */ /* 0x002fe4000f8ec03f */
[----:B------:R-:W-:-:S04]  /*03b0*/  UIADD3 UR8, -UR9, 0x100000, URZ ;  /* 0x0010000009087890 */ /* 0x000fc8000fffe13f */
[----:B------:R-:W-:Y:S02]  /*03c0*/  USHF.L.U32 UR9, UR8, 0xb, URZ ;  /* 0x0000000b08097899 */ /* 0x000fe4000800063f */
[----:B------:R-:W-:Y:S01]  /*03d0*/  USHF.L.U32 UR8, UR8, 0x1, URZ ;  /* 0x0000000108087899 */ /* 0x000fe2000800063f */
[----:B------:R-:W1:Y:S11]  /*03e0*/  FENCE.VIEW.ASYNC.S ;  /* 0x00000000000073c6 */ /* 0x000e760000000000 */
[----:B-1----:R1:W2:Y:S01]  /*03f0*/  SYNCS.EXCH.64 URZ, [UR6+0x10440], UR8 ;  /* 0x01044008063f75b2 */ /* 0x0022a20008000100 */
[----:B------:R1:W3:Y:S01]  /*0400*/  SYNCS.EXCH.64 URZ, [UR6+0x10460], UR10 ;  /* 0x0104600a063f75b2 */ /* 0x0002e20008000100 */
[----:B------:R1:W4:Y:S01]  /*0410*/  SYNCS.EXCH.64 URZ, [UR6+0x10448], UR8 ;  /* 0x01044808063f75b2 */ /* 0x0003220008000100 */
[----:B------:R1:W5:Y:S01]  /*0420*/  SYNCS.EXCH.64 URZ, [UR6+0x10468], UR10 ;  /* 0x0104680a063f75b2 */ /* 0x0003620008000100 */
[----:B------:R1:W1:Y:S01]  /*0430*/  SYNCS.EXCH.64 URZ, [UR6+0x10450], UR8 ;  /* 0x01045008063f75b2 */ /* 0x0002620008000100 */
[----:B------:R1:W1:Y:S01]  /*0440*/  SYNCS.EXCH.64 URZ, [UR6+0x10470], UR10 ;  /* 0x0104700a063f75b2 */ /* 0x0002620008000100 */
[----:B------:R1:W1:Y:S01]  /*0450*/  SYNCS.EXCH.64 URZ, [UR6+0x10458], UR8 ;  /* 0x01045808063f75b2 */ /* 0x0002620008000100 */
[----:B------:R1:W1:Y:S01]  /*0460*/  SYNCS.EXCH.64 URZ, [UR6+0x10478], UR10 ;  /* 0x0104780a063f75b2 */ /* 0x0002620008000100 */
[----:B------:R-:W-:Y:S01]  /*0470*/  NOP ;  /* 0x0000000000007918 */ /* 0x000fe20000000000 */
.L_x_2:
[----:B------:R-:W2:Y:S01]  /*0480*/  SHFL.IDX PT, R3, R2, RZ, 0x1f ;  /* 0x00001fff02037589 */ /* 0x000ea200000e0000 */
[----:B------:R-:W-:Y:S01]  /*0490*/  NOP ;  /* 0x0000000000007918 */ /* 0x000fe20000000000 */
[----:B--2---:R-:W-:-:S13]  /*04a0*/  ISETP.NE.AND P0, PT, R3, RZ, PT ;  /* 0x000000ff0300720c */ /* 0x004fda0003f05270 */
[----:B------:R-:W-:Y:S05]  /*04b0*/  @P0 BRA `(.L_x_3) ;  /* 0x0000000000580947 */ /* 0x000fea0003800000 */
[----:B-1----:R-:W1:Y:S01]  /*04c0*/  S2UR UR8, SR_CgaCtaId ;  /* 0x00000000000879c3 */ /* 0x002e620000008800 */
[----:B------:R-:W-:Y:S01]  /*04d0*/  UMOV UR6, 0x400 ;  /* 0x0000040000067882 */ /* 0x000fe20000000000 */
[----:B------:R-:W-:Y:S01]  /*04e0*/  UMOV UR10, 0x1 ;  /* 0x00000001000a7882 */ /* 0x000fe20000000000 */
[----:B------:R-:W-:Y:S01]  /*04f0*/  UMOV UR9, 0x100 ;  /* 0x0000010000097882 */ /* 0x000fe20000000000 */
[----:B------:R-:W-:-:S04]  /*0500*/  UIADD3 UR10, -UR10, 0x100000, URZ ;  /* 0x001000000a0a7890 */ /* 0x000fc8000fffe13f */
[----:B------:R-:W-:Y:S02]  /*0510*/  USHF.L.U32 UR11, UR10, 0xb, URZ ;  /* 0x0000000b0a0b7899 */ /* 0x000fe4000800063f */
[----:B------:R-:W-:Y:S01]  /*0520*/  USHF.L.U32 UR10, UR10, 0x1, URZ ;  /* 0x000000010a0a7899 */ /* 0x000fe2000800063f */
[----:B------:R-:W-:Y:S01]  /*0530*/  ELECT P0, URZ, PT ;  /* 0x00000000003f782f */ /* 0x000fe20003800000 */
[----:B-1----:R-:W-:Y:S02]  /*0540*/  ULEA UR6, UR8, UR6, 0x18 ;  /* 0x0000000608067291 */ /* 0x002fe4000f8ec03f */
[----:B------:R-:W-:-:S04]  /*0550*/  UIADD3 UR8, -UR9, 0x100000, URZ ;  /* 0x0010000009087890 */ /* 0x000fc8000fffe13f */
[----:B------:R-:W-:Y:S02]  /*0560*/  USHF.L.U32 UR9, UR8, 0xb, URZ ;  /* 0x0000000b08097899 */ /* 0x000fe4000800063f */
[----:B------:R-:W-:Y:S01]  /*0570*/  USHF.L.U32 UR8, UR8, 0x1, URZ ;  /* 0x0000000108087899 */ /* 0x000fe2000800063f */
[----:B------:R-:W1:Y:S03]  /*0580*/  FENCE.VIEW.ASYNC.S ;  /* 0x00000000000073c6 */ /* 0x000e660000000000 */
[----:B-1----:R2:W1:Y:S08]  /*0590*/  SYNCS.EXCH.64 URZ, [UR6+0x10400], UR10 ;  /* 0x0104000a063f75b2 */ /* 0x0024700008000100 */
[----:B------:R2:W1:Y:S01]  /*05a0*/  SYNCS.EXCH.64 URZ, [UR6+0x10420], UR8 ;  /* 0x01042008063f75b2 */ /* 0x0004620008000100 */
[----:B------:R2:W1:Y:S01]  /*05b0*/  SYNCS.EXCH.64 URZ, [UR6+0x10408], UR10 ;  /* 0x0104080a063f75b2 */ /* 0x0004620008000100 */
[----:B------:R2:W1:Y:S01]  /*05c0*/  SYNCS.EXCH.64 URZ, [UR6+0x10428], UR8 ;  /* 0x01042808063f75b2 */ /* 0x0004620008000100 */
[----:B------:R2:W1:Y:S01]  /*05d0*/  SYNCS.EXCH.64 URZ, [UR6+0x10410], UR10 ;  /* 0x0104100a063f75b2 */ /* 0x0004620008000100 */
[----:B------:R2:W1:Y:S01]  /*05e0*/  SYNCS.EXCH.64 URZ, [UR6+0x10430], UR8 ;  /* 0x01043008063f75b2 */ /* 0x0004620008000100 */
[----:B------:R2:W1:Y:S01]  /*05f0*/  SYNCS.EXCH.64 URZ, [UR6+0x10418], UR10 ;  /* 0x0104180a063f75b2 */ /* 0x0004620008000100 */
[----:B------:R2:W1:Y:S02]  /*0600*/  SYNCS.EXCH.64 URZ, [UR6+0x10438], UR8 ;  /* 0x01043808063f75b2 */ /* 0x0004640008000100 */
[----:B--2---:R-:W-:Y:S01]  /*0610*/  NOP ;  /* 0x0000000000007918 */ /* 0x004fe20000000000 */
.L_x_3:
        /* <DEDUP_REMOVED lines=20> */
[----:B------:R2:W1:Y:S02]  /*0760*/  SYNCS.EXCH.64 URZ, [UR6+0x10498], UR8 ;  /* 0x01049808063f75b2 */ /* 0x0004640008000100 */
[----:B--2---:R-:W-:Y:S01]  /*0770*/  NOP ;  /* 0x0000000000007918 */ /* 0x004fe20000000000 */
.L_x_4:
[----:B------:R-:W2:Y:S01]  /*0780*/  SHFL.IDX PT, R3, R2, RZ, 0x1f ;  /* 0x00001fff02037589 */ /* 0x000ea200000e0000 */
[----:B------:R-:W-:Y:S01]  /*0790*/  ELECT P0, URZ, PT ;  /* 0x00000000003f782f */ /* 0x000fe20003800000 */
[----:B------:R-:W-:Y:S01]  /*07a0*/  NOP ;  /* 0x0000000000007918 */ /* 0x000fe20000000000 */
[----:B-1----:R-:W-:Y:S02]  /*07b0*/  UMOV UR8, 0x80 ;  /* 0x0000008000087882 */ /* 0x002fe40000000000 */
[C---:B--2---:R-:W-:Y:S02]  /*07c0*/  ISETP.NE.OR P0, PT, R3.reuse, RZ, !P0 ;  /* 0x000000ff0300720c */ /* 0x044fe40004705670 */
[----:B------:R-:W-:-:S11]  /*07d0*/  ISETP.NE.AND P2, PT, R3, RZ, PT ;  /* 0x000000ff0300720c */ /* 0x000fd60003f45270 */
[----:B------:R-:W-:Y:S01]  /*07e0*/  VOTEU.ALL UP1, P0 ;  /* 0x00000000003f7886 */ /* 0x000fe20000020000 */
[----:B------:R-:W-:Y:S01]  /*07f0*/  VOTEU.ALL UP2, P0 ;  /* 0x00000000003f7886 */ /* 0x000fe20000040000 */
[----:B------:R-:W-:Y:S01]  /*0800*/  VOTEU.ALL UP3, P0 ;  /* 0x00000000003f7886 */ /* 0x000fe20000060000 */
[----:B------:R-:W-:Y:S02]  /*0810*/  VOTEU.ALL UP4, P0 ;  /* 0x00000000003f7886 */ /* 0x000fe40000080000 */
[----:B------:R-:W1:Y:S01]  /*0820*/  @!UP1 S2UR UR10, SR_CgaCtaId ;  /* 0x00000000000a99c3 */ /* 0x000e620000008800 */
[----:B------:R-:W-:Y:S01]  /*0830*/  @!UP1 UMOV UR6, 0x400 ;  /* 0x0000040000069882 */ /* 0x000fe20000000000 */
[----:B------:R-:W-:-:S04]  /*0840*/  @!UP1 UIADD3 UR8, -UR8, 0x100000, URZ ;  /* 0x0010000008089890 */ /* 0x000fc8000fffe13f */
[----:B------:R-:W-:Y:S02]  /*0850*/  @!UP1 USHF.L.U32 UR9, UR8, 0xb, URZ ;  /* 0x0000000b08099899 */ /* 0x000fe4000800063f */
[----:B------:R-:W-:Y:S02]  /*0860*/  @!UP1 USHF.L.U32 UR8, UR8, 0x1, URZ ;  /* 0x0000000108089899 */ /* 0x000fe4000800063f */
[----:B-1----:R-:W-:Y:S02]  /*0870*/  @!UP1 ULEA UR6, UR10, UR6, 0x18 ;  /* 0x000000060a069291 */ /* 0x002fe4000f8ec03f */
[----:B------:R-:W-:-:S04]  /*0880*/  UISETP.NE.AND UP1, UPT, UR37, URZ, UPT ;  /* 0x0000003f2500728c */ /* 0x000fc8000bf25270 */
[----:B------:R-:W-:-:S03]  /*0890*/  USEL UR10, URZ, 0x1, UP1 ;  /* 0x000000013f0a7887 */ /* 0x000fc60008800000 */
[----:B------:R-:W-:-:S03]  /*08a0*/  VOTEU.ALL UP1, P0 ;  /* 0x00000000003f7886 */ /* 0x000fc60000020000 */
[----:B------:R-:W-:Y:S01]  /*08b0*/  IMAD.U32 R15, RZ, RZ, UR10 ;  /* 0x0000000aff0f7e24 */ /* 0x000fe2000f8e00ff */
[----:B------:R-:W1:Y:S02]  /*08c0*/  FENCE.VIEW.ASYNC.S ;  /* 0x00000000000073c6 */ /* 0x000e640000000000 */
[----:B-1----:R1:W2:Y:S01]  /*08d0*/  @!UP1 SYNCS.EXCH.64 URZ, [UR6+0x104a0], UR8 ;  /* 0x0104a008063f95b2 */ /* 0x0022a20008000100 */
[----:B------:R1:W1:Y:S01]  /*08e0*/  @!UP2 SYNCS.EXCH.64 URZ, [UR6+0x104a8], UR8 ;  /* 0x0104a808063fa5b2 */ /* 0x0002620008000100 */
[----:B------:R1:W1:Y:S01]  /*08f0*/  @!UP3 SYNCS.EXCH.64 URZ, [UR6+0x104b0], UR8 ;  /* 0x0104b008063fb5b2 */ /* 0x0002620008000100 */
[----:B------:R1:W1:Y:S01]  /*0900*/  @!UP4 SYNCS.EXCH.64 URZ, [UR6+0x104b8], UR8 ;  /* 0x0104b808063fc5b2 */ /* 0x0002620008000100 */
[----:B------:R-:W-:Y:S01]  /*0910*/  NOP ;  /* 0x0000000000007918 */ /* 0x000fe20000000000 */
[----:B------:R-:W-:Y:S05]  /*0920*/  @P2 BRA `(.L_x_5) ;  /* 0x0000000000402947 */ /* 0x000fea0003800000 */
[----:B-1----:R-:W1:Y:S01]  /*0930*/  S2UR UR8, SR_CgaCtaId ;  /* 0x00000000000879c3 */ /* 0x002e620000008800 */
        /* <DEDUP_REMOVED lines=12> */
[----:B-1----:R1:W1:Y:S01]  /*0a00*/  SYNCS.EXCH.64 URZ, [UR6+0x104d0], UR8 ;  /* 0x0104d008063f75b2 */ /* 0x0022620008000100 */
[----:B------:R1:W1:Y:S01]  /*0a10*/  SYNCS.EXCH.64 URZ, [UR6+0x104d8], UR10 ;  /* 0x0104d80a063f75b2 */ /* 0x0002620008000100 */
[----:B------:R-:W-:Y:S01]  /*0a20*/  NOP ;  /* 0x0000000000007918 */ /* 0x000fe20000000000 */
.L_x_5:
[----:B------:R-:W-:Y:S01]  /*0a30*/  ISETP.NE.AND P0, PT, RZ, UR12, PT ;  /* 0x0000000cff007c0c */ /* 0x000fe2000bf05270 */
[----:B------:R-:W-:Y:S01]  /*0a40*/  IMAD.U32 R2, RZ, RZ, UR5 ;  /* 0x00000005ff027e24 */ /* 0x000fe2000f8e00ff */
[----:B------:R-:W-:Y:S01]  /*0a50*/  NOP ;  /* 0x0000000000007918 */ /* 0x000fe20000000000 */
[----:B-12345:R-:W-:Y:S03]  /*0a60*/  BAR.SYNC.DEFER_BLOCKING 0x0 ;  /* 0x0000000000007b1d */ /* 0x03efe60000010000 */
[----:B------:R-:W-:-:S07]  /*0a70*/  ISETP.EQ.AND P2, PT, R2, 0x1, P1 ;  /* 0x000000010200780c */ /* 0x000fce0000f42270 */
[----:B------:R-:W-:Y:S06]  /*0a80*/  @!P0 BRA `(.L_x_6) ;  /* 0x0000004800288947 */ /* 0x000fec0003800000 */
[----:B------:R-:W-:-:S06]  /*0a90*/  UISETP.GT.U32.AND UP0, UPT, UR37, 0x3, UPT ;  /* 0x000000032500788c */ /* 0x000fcc000bf04070 */
[----:B------:R-:W-:-:S13]  /*0aa0*/  PLOP3.LUT P0, PT, PT, PT, UP0, 0x80, 0x0 ;  /* 0x000000000000781c */ /* 0x000fda0003f0f008 */
[----:B------:R-:W-:Y:S05]  /*0ab0*/  @P0 EXIT ;  /* 0x000000000000094d */ /* 0x000fea0003800000 */
.L_x_7:
[----:B------:R-:W-:-:S08]  /*0ac0*/  NOP ;  /* 0x0000000000007918 */ /* 0x000fd00000000000 */
[----:B------:R-:W1:Y:S02]  /*0ad0*/  USETMAXREG.TRY_ALLOC.CTAPOOL UP0, 0xf0 ;  /* 0x000000f0000079c8 */ /* 0x000e640008000600 */
[----:B-1----:R-:W-:-:S13]  /*0ae0*/  PLOP3.LUT P0, PT, PT, PT, UP0, 0x80, 0x0 ;  /* 0x000000000000781c */ /* 0x002fda0003f0f008 */
[----:B------:R-:W-:Y:S05]  /*0af0*/  @!P0 BRA `(.L_x_7) ;  /* 0xfffffffc00f08947 */ /* 0x000fea000383ffff */
[----:B------:R-:W-:Y:S01]  /*0b00*/  UISETP.NE.AND UP0, UPT, UR12, 0x1, UPT ;  /* 0x000000010c00788c */ /* 0x000fe2000bf05270 */
[----:B------:R-:W1:Y:S01]  /*0b10*/  S2UR UR42, SR_CTAID.X ;  /* 0x00000000002a79c3 */ /* 0x000e620000002500 */
[----:B------:R-:W-:Y:S01]  /*0b20*/  UMOV UR6, URZ ;  /* 0x0000003f00067c82 */ /* 0x000fe20008000000 */
[----:B------:R-:W-:-:S03]  /*0b30*/  UMOV UR5, URZ ;  /* 0x0000003f00057c82 */ /* 0x000fc60008000000 */
[----:B------:R-:W-:-:S13]  /*0b40*/  PLOP3.LUT P0, PT, PT, PT, UP0, 0x80, 0x0 ;  /* 0x000000000000781c */ /* 0x000fda0003f0f008 */
[----:B------:R-:W-:Y:S05]  /*0b50*/  @!P0 BRA `(.L_x_8) ;  /* 0x0000000000388947 */ /* 0x000fea0003800000 */
[----:B------:R-:W-:Y:S01]  /*0b60*/  UISETP.NE.AND UP0, UPT, UR12, 0x2, UPT ;  /* 0x000000020c00788c */ /* 0x000fe2000bf05270 */
[----:B------:R-:W-:-:S05]  /*0b70*/  UMOV UR5, 0x2 ;  /* 0x0000000200057882 */ /* 0x000fca0000000000 */
[----:B------:R-:W-:-:S13]  /*0b80*/  PLOP3.LUT P1, PT, PT, PT, UP0, 0x80, 0x0 ;  /* 0x000000000000781c */ /* 0x000fda0003f2f008 */
[----:B------:R-:W-:Y:S05]  /*0b90*/  @!P1 BRA `(.L_x_8) ;  /* 0x0000000000289947 */ /* 0x000fea0003800000 */
[----:B------:R-:W-:-:S06]  /*0ba0*/  UISETP.NE.AND UP0, UPT, UR12, 0x3, UPT ;  /* 0x000000030c00788c */ /* 0x000fcc000bf05270 */
[----:B------:R-:W-:-:S13]  /*0bb0*/  PLOP3.LUT P1, PT, PT, PT, UP0, 0x80, 0x0 ;  /* 0x000000000000781c */ /* 0x000fda0003f2f008 */
[----:B------:R-:W-:Y:S05]  /*0bc0*/  @!P1 BRA `(.L_x_9) ;  /* 0x0000000000149947 */ /* 0x000fea0003800000 */
[----:B------:R-:W-:-:S11]  /*0bd0*/  UISETP.NE.AND UP0, UPT, UR12, 0x4, UPT ;  /* 0x000000040c00788c */ /* 0x000fd6000bf05270 */
[----:B------:R-:W-:Y:S01]  /*0be0*/  @!UP0 UMOV UR6, 0x1 ;  /* 0x0000000100068882 */ /* 0x000fe20000000000 */
[----:B------:R-:W-:Y:S01]  /*0bf0*/  @UP0 UMOV UR5, URZ ;  /* 0x0000003f00050c82 */ /* 0x000fe20008000000 */
[----:B------:R-:W-:Y:S01]  /*0c00*/  @UP0 UMOV UR6, URZ ;  /* 0x0000003f00060c82 */ /* 0x000fe20008000000 */
[----:B------:R-:W-:Y:S05]  /*0c10*/  BRA `(.L_x_8) ;  /* 0x0000000000087947 */ /* 0x000fea0003800000 */
.L_x_9:
[----:B------:R-:W-:Y:S01]  /*0c20*/  UMOV UR6, 0x1 ;  /* 0x0000000100067882 */ /* 0x000fe20000000000 */
[----:B------:R-:W-:-:S05]  /*0c30*/  UMOV UR5, URZ ;  /* 0x0000003f00057c82 */ /* 0x000fca0008000000 */
.L_x_8:
[----:B------:R-:W-:Y:S05]  /*0c40*/  @!P0 BRA `(.L_x_10) ;  /* 0x00000000003c8947 */ /* 0x000fea0003800000 */
[----:B------:R-:W-:-:S06]  /*0c50*/  UISETP.NE.AND UP0, UPT, UR12, 0x2, UPT ;  /* 0x000000020c00788c */ /* 0x000fcc000bf05270 */
[----:B------:R-:W-:-:S13]  /*0c60*/  PLOP3.LUT P0, PT, PT, PT, UP0, 0x80, 0x0 ;  /* 0x000000000000781c */ /* 0x000fda0003f0f008 */
[----:B------:R-:W-:Y:S05]  /*0c70*/  @!P0 BRA `(.L_x_11) ;  /* 0x0000000000288947 */ /* 0x000fea0003800000 */
[----:B------:R-:W-:-:S06]  /*0c80*/  UISETP.NE.AND UP0, UPT, UR12, 0x3, UPT ;  /* 0x000000030c00788c */ /* 0x000fcc000bf05270 */
[----:B------:R-:W-:-:S13]  /*0c90*/  PLOP3.LUT P0, PT, PT, PT, UP0, 0x80, 0x0 ;  /* 0x000000000000781c */ /* 0x000fda0003f0f008 */
[----:B------:R-:W-:Y:S05]  /*0ca0*/  @!P0 BRA `(.L_x_12) ;  /* 0x0000000000148947 */ /* 0x000fea0003800000 */
[----:B------:R-:W-:-:S06]  /*0cb0*/  UISETP.NE.AND UP0, UPT, UR12, 0x4, UPT ;  /* 0x000000040c00788c */ /* 0x000fcc000bf05270 */
[----:B------:R-:W-:-:S13]  /*0cc0*/  PLOP3.LUT P0, PT, PT, PT, UP0, 0x80, 0x0 ;  /* 0x000000000000781c */ /* 0x000fda0003f0f008 */
[----:B------:R-:W-:Y:S05]  /*0cd0*/  @P0 BRA `(.L_x_13) ;  /* 0x00000000001c0947 */ /* 0x000fea0003800000 */
[----:B-1----:R-:W-:Y:S01]  /*0ce0*/  ULEA UR42, UR42, 0x3, 0x1 ;  /* 0x000000032a2a7891 */ /* 0x002fe2000f8e083f */
[----:B------:R-:W-:Y:S11]  /*0cf0*/  BRA `(.L_x_13) ;  /* 0x0000000000147947 */ /* 0x000ff60003800000 */
.L_x_12:
[----:B-1----:R-:W-:Y:S01]  /*0d00*/  ULEA UR42, UR42, 0x2, 0x1 ;  /* 0x000000022a2a7891 */ /* 0x002fe2000f8e083f */
[----:B------:R-:W-:Y:S11]  /*0d10*/  BRA `(.L_x_13) ;  /* 0x00000000000c7947 */ /* 0x000ff60003800000 */
.L_x_11:
[----:B-1----:R-:W-:Y:S01]  /*0d20*/  ULEA UR42, UR42, 0x1, 0x1 ;  /* 0x000000012a2a7891 */ /* 0x002fe2000f8e083f */
[----:B------:R-:W-:Y:S11]  /*0d30*/  BRA `(.L_x_13) ;  /* 0x0000000000047947 */ /* 0x000ff60003800000 */
.L_x_10:
[----:B-1----:R-:W-:-:S12]  /*0d40*/  USHF.L.U32 UR42, UR42, 0x1, URZ ;  /* 0x000000012a2a7899 */ /* 0x002fd8000800063f */
.L_x_13:
[----:B------:R-:W-:-:S04]  /*0d50*/  ULOP3.LUT UR8, UR4, 0x1, URZ, 0xfc, !UPT ;  /* 0x0000000104087892 */ /* 0x000fc8000f8efc3f */
[----:B------:R-:W-:-:S06]  /*0d60*/  UISETP.NE.AND UP0, UPT, UR8, 0x3, UPT ;  /* 0x000000030800788c */ /* 0x000fcc000bf05270 */
[----:B------:R-:W-:-:S13]  /*0d70*/  PLOP3.LUT P0, PT, PT, PT, UP0, 0x80, 0x0 ;  /* 0x000000000000781c */ /* 0x000fda0003f0f008 */
[----:B------:R-:W-:Y:S05]  /*0d80*/  @!P0 BRA `(.L_x_14) ;  /* 0x0000000000048947 */ /* 0x000fea0003800000 */
[----:B-1----:R-:W-:Y:S01]  /*0d90*/  BPT.TRAP 0x1 ;  /* 0x000000040000795c */ /* 0x002fe20000300000 */
.L_x_14:
[----:B------:R-:W2:Y:S01]  /*0da0*/  S2UR UR8, SR_CgaCtaId ;  /* 0x00000000000879c3 */ /* 0x000ea20000008800 */
[----:B------:R-:W-:Y:S01]  /*0db0*/  UMOV UR38, 0x400 ;  /* 0x0000040000267882 */ /* 0x000fe20000000000 */
[----:B------:R-:W-:-:S05]  /*0dc0*/  IMAD.U32 R2, RZ, RZ, UR6 ;  /* 0x00000006ff027e24 */ /* 0x000fca000f8e00ff */
[----:B------:R-:W-:Y:S01]  /*0dd0*/  SHF.L.U32 R2, R2, 0x1f, RZ ;  /* 0x0000001f02027819 */ /* 0x000fe200000006ff */
[----:B--2---:R-:W-:-:S04]  /*0de0*/  ULEA UR38, UR8, UR38, 0x18 ;  /* 0x0000002608267291 */ /* 0x004fc8000f8ec03f */
[----:B------:R-:W-:-:S09]  /*0df0*/  ULEA UR8, UR5, UR38, 0x3 ;  /* 0x0000002605087291 */ /* 0x000fd2000f8e183f */
[----:B------:R-:W2:Y:S02]  /*0e00*/  SYNCS.PHASECHK.TRANS64.TRYWAIT P1, [UR8+0x10440], R2 ;  /* 0x01044002ff0075a7 */ /* 0x000ea40008020148 */
[----:B--2---:R-:W-:Y:S05]  /*0e10*/  @!P1 BRA `(.L_x_15) ;  /* 0x0000006400249947 */ /* 0x004fea0003800000 */
.L_x_123:
[----:B------:R-:W-:Y:S05]  /*0e20*/  @!P0 BRA `(.L_x_16) ;  /* 0x0000000000048947 */ /* 0x000fea0003800000 */
[----:B-1----:R-:W-:Y:S01]  /*0e30*/  BPT.TRAP 0x1 ;  /* 0x000000040000795c */ /* 0x002fe20000300000 */
.L_x_16:
[----:B------:R-:W3:Y:S01]  /*0e40*/  SYNCS.PHASECHK.TRANS64.TRYWAIT P1, [UR8+0x10448], R2 ;  /* 0x01044802ff0075a7 */ /* 0x000ee20008020148 */
[----:B--2---:R-:W-:-:S04]  /*0e50*/  SHF.R.S32.HI R3, RZ, 0x1f, R0 ;  /* 0x0000001fff037819 */ /* 0x004fc80000011400 */
[----:B------:R-:W-:-:S04]  /*0e60*/  LEA.HI R3, R3, R0, RZ, 0x7 ;  /* 0x0000000003037211 */ /* 0x000fc800078f38ff */
[----:B------:R-:W-:-:S05]  /*0e70*/  LOP3.LUT R3, R3, 0xffffff80, RZ, 0xc0, !PT ;  /* 0xffffff8003037812 */ /* 0x000fca00078ec0ff */
[----:B------:R-:W-:Y:S01]  /*0e80*/  IMAD.IADD R3, R0, 0x1, -R3 ;  /* 0x0000000100037824 */ /* 0x000fe200078e0a03 */
[----:B------:R-:W2:Y:S01]  /*0e90*/  LDC R6, c[0x0][0x288] ;  /* 0x0000a200ff067b82 */ /* 0x000ea20000000800 */
[----:B---3--:R-:W-:Y:S05]  /*0ea0*/  @!P1 BRA `(.L_x_17) ;  /* 0x0000006400189947 */ /* 0x008fea0003800000 */
.L_x_124:
[----:B--2---:R-:W-:Y:S01]  /*0eb0*/  ISETP.GE.AND P1, PT, R6, 0x1, PT ;  /* 0x000000010600780c */ /* 0x004fe20003f26270 */
[----:B------:R-:W-:Y:S01]  /*0ec0*/  UMOV UR36, URZ ;  /* 0x0000003f00247c82 */ /* 0x000fe20008000000 */
[----:B------:R-:W-:Y:S01]  /*0ed0*/  IMAD.MOV.U32 R124, RZ, RZ, 0x1 ;  /* 0x00000001ff7c7424 */ /* 0x000fe200078e00ff */
[----:B------:R-:W-:Y:S01]  /*0ee0*/  CS2R R104, SRZ ;  /* 0x0000000000687805 */ /* 0x000fe2000001ff00 */
[----:B------:R-:W-:Y:S01]  /*0ef0*/  IMAD.MOV.U32 R128, RZ, RZ, RZ ;  /* 0x000000ffff807224 */ /* 0x000fe200078e00ff */
[----:B------:R-:W-:Y:S02]  /*0f00*/  CS2R R106, SRZ ;  /* 0x00000000006a7805 */ /* 0x000fe4000001ff00 */
[----:B------:R-:W-:Y:S02]  /*0f10*/  CS2R R108, SRZ ;  /* 0x00000000006c7805 */ /* 0x000fe4000001ff00 */
[----:B------:R-:W-:Y:S02]  /*0f20*/  CS2R R110, SRZ ;  /* 0x00000000006e7805 */ /* 0x000fe4000001ff00 */
[----:B------:R-:W-:-:S02]  /*0f30*/  CS2R R112, SRZ ;  /* 0x0000000000707805 */ /* 0x000fc4000001ff00 */
[----:B------:R-:W-:Y:S02]  /*0f40*/  CS2R R114, SRZ ;  /* 0x0000000000727805 */ /* 0x000fe4000001ff00 */
[----:B------:R-:W-:Y:S02]  /*0f50*/  CS2R R116, SRZ ;  /* 0x0000000000747805 */ /* 0x000fe4000001ff00 */
        /* <DEDUP_REMOVED lines=8> */
[----:B------:R-:W-:Y:S01]  /*0fe0*/  CS2R R102, SRZ ;  /* 0x0000000000667805 */ /* 0x000fe2000001ff00 */
[----:B------:R-:W-:Y:S06]  /*0ff0*/  @!P1 BRA `(.L_x_18) ;  /* 0x0000003400609947 */ /* 0x000fec0003800000 */
[----:B------:R-:W-:Y:S01]  /*1000*/  SHF.R.S32.HI R0, RZ, 0x1f, R3 ;  /* 0x0000001fff007819 */ /* 0x000fe20000011403 */
[----:B-1----:R-:W-:Y:S01]  /*1010*/  ULOP3.LUT UR9, UR42, 0x1, URZ, 0xc0, !UPT ;  /* 0x000000012a097892 */ /* 0x002fe2000f8ec03f */
[----:B------:R-:W-:Y:S01]  /*1020*/  IMAD.MOV.U32 R124, RZ, RZ, 0x1 ;  /* 0x00000001ff7c7424 */ /* 0x000fe200078e00ff */
[----:B------:R-:W-:Y:S01]  /*1030*/  MOV R128, RZ ;  /* 0x000000ff00807202 */ /* 0x000fe20000000f00 */
[----:B------:R-:W-:Y:S01]  /*1040*/  IMAD.MOV.U32 R130, RZ, RZ, RZ ;  /* 0x000000ffff827224 */ /* 0x000fe200078e00ff */
[CC--:B---3--:R-:W-:Y:S01]  /*1050*/  LEA.HI R2, R0.reuse, R3.reuse, RZ, 0x2 ;  /* 0x0000000300027211 */ /* 0x0c8fe200078f10ff */
[----:B------:R-:W-:Y:S01]  /*1060*/  IMAD.MOV.U32 R104, RZ, RZ, RZ ;  /* 0x000000ffff687224 */ /* 0x000fe200078e00ff */
[----:B------:R-:W-:Y:S01]  /*1070*/  LEA.HI R0, R0, R3, RZ, 0x5 ;  /* 0x0000000300007211 */ /* 0x000fe200078f28ff */
[----:B------:R-:W-:Y:S01]  /*1080*/  IMAD.U32 R127, RZ, RZ, UR9 ;  /* 0x00000009ff7f7e24 */ /* 0x000fe2000f8e00ff */
[--C-:B------:R-:W-:Y:S01]  /*1090*/  SHF.R.S32.HI R4, RZ, 0x2, R2.reuse ;  /* 0x00000002ff047819 */ /* 0x100fe20000011402 */
[----:B------:R-:W-:Y:S01]  /*10a0*/  ULOP3.LUT UR10, UR7, 0x2, URZ, 0xfc, !UPT ;  /* 0x00000002070a7892 */ /* 0x000fe2000f8efc3f */
[----:B------:R-:W-:Y:S01]  /*10b0*/  SHF.R.S32.HI R5, RZ, 0x1f, R2 ;  /* 0x0000001fff057819 */ /* 0x000fe20000011402 */
[----:B------:R-:W-:Y:S01]  /*10c0*/  UMOV UR6, URZ ;  /* 0x0000003f00067c82 */ /* 0x000fe20008000000 */
[----:B------:R-:W-:Y:S01]  /*10d0*/  LOP3.LUT R2, R2, 0x7ffffffc, RZ, 0xc0, !PT ;  /* 0x7ffffffc02027812 */ /* 0x000fe200078ec0ff */
[----:B------:R-:W-:Y:S01]  /*10e0*/  UMOV UR36, URZ ;  /* 0x0000003f00247c82 */ /* 0x000fe20008000000 */
[----:B------:R-:W-:Y:S01]  /*10f0*/  LEA.HI R5, R5, R4, RZ, 0x3 ;  /* 0x0000000405057211 */ /* 0x000fe200078f18ff */
[----:B------:R-:W-:Y:S01]  /*1100*/  UMOV UR24, URZ ;  /* 0x0000003f00187c82 */ /* 0x000fe20008000000 */
[----:B------:R-:W-:Y:S01]  /*1110*/  SHF.R.S32.HI R0, RZ, 0x5, R0 ;  /* 0x00000005ff007819 */ /* 0x000fe20000011400 */
[----:B------:R-:W-:Y:S01]  /*1120*/  IMAD.IADD R2, R3, 0x1, -R2 ;  /* 0x0000000103027824 */ /* 0x000fe200078e0a02 */
[----:B------:R-:W-:Y:S01]  /*1130*/  LOP3.LUT R5, R5, 0xfffffff8, RZ, 0xc0, !PT ;  /* 0xfffffff805057812 */ /* 0x000fe200078ec0ff */
[----:B------:R-:W-:Y:S01]  /*1140*/  VIADD R3, R6, 0x3f ;  /* 0x0000003f06037836 */ /* 0x000fe20000000000 */
[----:B------:R-:W-:Y:S01]  /*1150*/  ULDC.64 UR26, c[0x0][0x208] ;  /* 0x00008200001a7ab9 */ /* 0x000fe20000000a00 */
[----:B------:R-:W-:Y:S01]  /*1160*/  IMAD.SHL.U32 R125, R2, 0x2, RZ ;  /* 0x00000002027d7824 */ /* 0x000fe200078e00ff */
[----:B------:R-:W-:Y:S01]  /*1170*/  ULDC UR11, c[0x0][0xa04] ;  /* 0x00028100000b7ab9 */ /* 0x000fe20000000800 */
[----:B------:R-:W-:Y:S01]  /*1180*/  IMAD.IADD R5, R4, 0x1, -R5 ;  /* 0x0000000104057824 */ /* 0x000fe200078e0a05 */
[----:B------:R-:W-:Y:S01]  /*1190*/  ULDC UR12, c[0x0][0xa00] ;  /* 0x00028000000c7ab9 */ /* 0x000fe20000000800 */
[----:B------:R-:W-:-:S04]  /*11a0*/  IMAD R2, R0, 0x400, R125 ;  /* 0x0000040000027824 */ /* 0x000fc800078e027d */
[C-C-:B------:R-:W-:Y:S02]  /*11b0*/  IMAD R4, R5.reuse, 0x8, R2.reuse ;  /* 0x0000000805047824 */ /* 0x140fe400078e0202 */
[----:B------:R-:W-:Y:S01]  /*11c0*/  IMAD R126, R0, -0x200, R2 ;  /* 0xfffffe00007e7824 */ /* 0x000fe200078e0202 */
[----:B------:R-:W-:Y:S02]  /*11d0*/  SHF.R.S32.HI R0, RZ, 0x1f, R3 ;  /* 0x0000001fff007819 */ /* 0x000fe40000011403 */
[----:B------:R-:W-:Y:S01]  /*11e0*/  LEA R4, R4, UR38, 0x1 ;  /* 0x0000002604047c11 */ /* 0x000fe2000f8e08ff */
[----:B------:R-:W-:Y:S01]  /*11f0*/  IMAD R126, R5, 0x20, R126 ;  /* 0x00000020057e7824 */ /* 0x000fe200078e027e */
[----:B------:R-:W-:-:S03]  /*1200*/  LEA.HI R0, R0, R3, RZ, 0x6 ;  /* 0x0000000300007211 */ /* 0x000fc600078f30ff */
[----:B------:R-:W-:Y:S01]  /*1210*/  IMAD R127, R127, 0x2000, R4 ;  /* 0x000020007f7f7824 */ /* 0x000fe200078e0204 */
[----:B------:R-:W-:-:S07]  /*1220*/  SHF.R.S32.HI R129, RZ, 0x6, R0 ;  /* 0x00000006ff817819 */ /* 0x000fce0000011400 */
.L_x_40:
[----:B------:R-:W-:Y:S05]  /*1230*/  @!P0 BRA `(.L_x_19) ;  /* 0x0000000000048947 */ /* 0x000fea0003800000 */
[----:B------:R-:W-:Y:S01]  /*1240*/  BPT.TRAP 0x1 ;  /* 0x000000040000795c */ /* 0x000fe20000300000 */
.L_x_19:
[----:B------:R-:W-:Y:S01]  /*1250*/  ULEA UR13, UR24, UR38, 0x3 ;  /* 0x00000026180d7291 */ /* 0x000fe2000f8e183f */
[----:B------:R-:W-:-:S08]  /*1260*/  SHF.L.U32 R0, R130, 0x1f, RZ ;  /* 0x0000001f82007819 */ /* 0x000fd000000006ff */
[----:B------:R-:W1:Y:S02]  /*1270*/  SYNCS.PHASECHK.TRANS64.TRYWAIT P1, [UR13+0x10400], R0 ;  /* 0x01040000ff0075a7 */ /* 0x000e64000802014d */
[----:B-1----:R-:W-:Y:S05]  /*1280*/  @!P1 BRA `(.L_x_20) ;  /* 0x0000006000389947 */ /* 0x002fea0003800000 */
.L_x_125:
[----:B------:R-:W-:Y:S01]  /*1290*/  UIADD3 UR13, UR38, 0x8000, URZ ;  /* 0x00008000260d7890 */ /* 0x000fe2000fffe03f */
[----:B------:R-:W-:Y:S01]  /*12a0*/  WARPGROUP.ARRIVE ;  /* 0x00000000000079c5 */ /* 0x000fe20000000000 */
[----:B------:R-:W-:Y:S02]  /*12b0*/  USHF.R.U32.HI UR22, URZ, 0x4, UR38 ;  /* 0x000000043f167899 */ /* 0x000fe40008011626 */
[----:B------:R-:W-:Y:S02]  /*12c0*/  USHF.R.U32.HI UR13, URZ, 0x4, UR13 ;  /* 0x000000043f0d7899 */ /* 0x000fe4000801160d */
[----:B------:R-:W-:Y:S02]  /*12d0*/  ULOP3.LUT UR22, UR22, 0x3fff, URZ, 0xc0, !UPT ;  /* 0x00003fff16167892 */ /* 0x000fe4000f8ec03f */
[----:B------:R-:W-:Y:S02]  /*12e0*/  ULOP3.LUT UR23, UR13, 0x3fff, URZ, 0xc0, !UPT ;  /* 0x00003fff0d177892 */ /* 0x000fe4000f8ec03f */
[----:B------:R-:W-:-:S02]  /*12f0*/  ULOP3.LUT UR14, UR22, 0x10000, URZ, 0xfc, !UPT ;  /* 0x00010000160e7892 */ /* 0x000fc4000f8efc3f */
[----:B------:R-:W-:Y:S02]  /*1300*/  ULOP3.LUT UR15, UR23, 0x10000, URZ, 0xfc, !UPT ;  /* 0x00010000170f7892 */ /* 0x000fe4000f8efc3f */
[----:B------:R-:W-:Y:S02]  /*1310*/  ULEA UR14, UR5, UR14, 0x8 ;  /* 0x0000000e050e7291 */ /* 0x000fe4000f8e403f */
[----:B------:R-:W-:Y:S01]  /*1320*/  ULEA UR18, UR24, UR15, 0x8 ;  /* 0x0000000f18127291 */ /* 0x000fe2000f8e403f */
[----:B------:R-:W-:Y:S01]  /*1330*/  UMOV UR17, 0x80000020 ;  /* 0x8000002000117882 */ /* 0x000fe20000000000 */
[----:B------:R-:W-:Y:S01]  /*1340*/  UMOV UR19, 0x80000020 ;  /* 0x8000002000137882 */ /* 0x000fe20000000000 */
[----:B------:R-:W-:Y:S02]  /*1350*/  UIADD3 UR13, UR24, 0x1, URZ ;  /* 0x00000001180d7890 */ /* 0x000fe4000fffe03f */
[----:B------:R-:W-:Y:S02]  /*1360*/  UMOV UR16, UR14 ;  /* 0x0000000e00107c82 */ /* 0x000fe40008000000 */
[----:B------:R-:W-:-:S02]  /*1370*/  UISETP.NE.AND UP0, UPT, UR13, 0x4, UPT ;  /* 0x000000040d00788c */ /* 0x000fc4000bf05270 */
[----:B------:R-:W-:Y:S01]  /*1380*/  HGMMA.64x64x16.F32 R56, gdesc[UR16], RZ, !UPT, gsb0 ;  /* 0x00e00000103879f0 */ /* 0x000fe2000c0008ff */
[----:B------:R-:W-:Y:S02]  /*1390*/  UIADD3 UR16, UR14, 0x2, URZ ;  /* 0x000000020e107890 */ /* 0x000fe4000fffe03f */
[----:B------:R-:W-:Y:S01]  /*13a0*/  UIADD3 UR18, UR18, 0x2, URZ ;  /* 0x0000000212127890 */ /* 0x000fe2000fffe03f */
[----:B------:R-:W-:Y:S01]  /*13b0*/  UMOV UR17, 0x80000020 ;  /* 0x8000002000117882 */ /* 0x000fe20000000000 */
[----:B------:R-:W-:Y:S01]  /*13c0*/  UMOV UR19, 0x80000020 ;  /* 0x8000002000137882 */ /* 0x000fe20000000000 */
[----:B------:R-:W-:Y:S02]  /*13d0*/  WARPGROUP.DEPBAR.LE gsb0, 0x0 ;  /* 0x00008000000079c5 */ /* 0x000fe40000010000 */
[----:B------:R-:W-:-:S06]  /*13e0*/  WARPGROUP.ARRIVE ;  /* 0x00000000000079c5 */ /* 0x000fcc0000000000 */
[----:B------:R-:W-:Y:S01]  /*13f0*/  HGMMA.64x64x16.F32 R56, gdesc[UR16], R56, gsb0 ;  /* 0x00e00000103879f0 */ /* 0x000fe20008000838 */
[----:B------:R-:W-:-:S06]  /*1400*/  USEL UR16, URZ, 0x1, UP0 ;  /* 0x000000013f107887 */ /* 0x000fcc0008000000 */
[----:B------:R-:W-:Y:S01]  /*1410*/  LOP3.LUT R130, R130, UR16, RZ, 0x3c, !PT ;  /* 0x0000001082827c12 */ /* 0x000fe2000f8e3cff */
[----:B------:R-:W-:Y:S02]  /*1420*/  WARPGROUP.DEPBAR.LE gsb0, 0x0 ;  /* 0x00008000000079c5 */ /* 0x000fe40000010000 */
[----:B------:R-:W-:Y:S05]  /*1430*/  @!P0 BRA `(.L_x_21) ;  /* 0x0000000000048947 */ /* 0x000fea0003800000 */
[----:B------:R-:W-:Y:S01]  /*1440*/  BPT.TRAP 0x1 ;  /* 0x000000040000795c */ /* 0x000fe20000300000 */
.L_x_21:
[----:B------:R-:W-:Y:S01]  /*1450*/  USEL UR13, UR13, URZ, UP0 ;  /* 0x0000003f0d0d7287 */ /* 0x000fe20008000000 */
[----:B-1----:R-:W-:Y:S01]  /*1460*/  SHF.L.U32 R0, R130, 0x1f, RZ ;  /* 0x0000001f82007819 */ /* 0x002fe200000006ff */
[----:B------:R-:W1:Y:S01]  /*1470*/  MUFU.RCP64H R3, 2.3591403961181640625 ;  /* 0x4002df8500037908 */ /* 0x000e620000001800 */
[----:B------:R-:W-:Y:S01]  /*1480*/  IMAD.MOV.U32 R4, RZ, RZ, 0x458a2bb4 ;  /* 0x458a2bb4ff047424 */ /* 0x000fe200078e00ff */
[----:B------:R-:W-:Y:S01]  /*1490*/  ULEA UR16, UR13, UR38, 0x3 ;  /* 0x000000260d107291 */ /* 0x000fe2000f8e183f */
[----:B------:R-:W-:Y:S02]  /*14a0*/  IMAD.MOV.U32 R5, RZ, RZ, 0x4002df85 ;  /* 0x4002df85ff057424 */ /* 0x000fe400078e00ff */
[----:B------:R-:W-:-:S06]  /*14b0*/  IMAD.MOV.U32 R2, RZ, RZ, RZ ;  /* 0x000000ffff027224 */ /* 0x000fcc00078e00ff */
[----:B------:R-:W2:Y:S01]  /*14c0*/  SYNCS.PHASECHK.TRANS64.TRYWAIT P1, [UR16+0x10400], R0 ;  /* 0x01040000ff0075a7 */ /* 0x000ea20008020150 */
[----:B-1----:R-:W-:-:S08]  /*14d0*/  DFMA R4, R2, -R4, 1 ;  /* 0x3ff000000204742b */ /* 0x002fd00000000804 */
[----:B------:R-:W-:-:S08]  /*14e0*/  DFMA R4, R4, R4, R4 ;  /* 0x000000040404722b */ /* 0x000fd00000000004 */
[----:B------:R-:W-:Y:S01]  /*14f0*/  DFMA R4, R2, R4, R2 ;  /* 0x000000040204722b */ /* 0x000fe20000000002 */
[----:B--2---:R-:W-:Y:S10]  /*1500*/  @!P1 BRA `(.L_x_22) ;  /* 0x0000005c00b09947 */ /* 0x004ff40003800000 */
.L_x_126:
[----:B------:R-:W-:Y:S01]  /*1510*/  UMOV UR16, 0x2c515da4 ;  /* 0x2c515da400107882 */ /* 0x000fe20000000000 */
[----:B------:R-:W-:Y:S01]  /*1520*/  UMOV UR17, 0x3fd6fc2a ;  /* 0x3fd6fc2a00117882 */ /* 0x000fe20000000000 */
[----:B------:R-:W-:Y:S01]  /*1530*/  IMAD.MOV.U32 R8, RZ, RZ, -0x748574fc ;  /* 0x8b7a8b04ff087424 */ /* 0x000fe200078e00ff */
[C---:B-1----:R-:W-:Y:S01]  /*1540*/  DMUL R2, R4.reuse, UR16 ;  /* 0x0000001004027c28 */ /* 0x042fe20008000000 */
[----:B------:R-:W-:Y:S01]  /*1550*/  IMAD.MOV.U32 R9, RZ, RZ, 0x3ed0ee25 ;  /* 0x3ed0ee25ff097424 */ /* 0x000fe200078e00ff */
[----:B------:R-:W-:Y:S01]  /*1560*/  UMOV UR18, 0x3ae80f1e ;  /* 0x3ae80f1e00127882 */ /* 0x000fe20000000000 */
[----:B------:R-:W-:Y:S01]  /*1570*/  UMOV UR19, 0x3eb1380b ;  /* 0x3eb1380b00137882 */ /* 0x000fe20000000000 */
[----:B------:R-:W-:Y:S01]  /*1580*/  WARPGROUP.ARRIVE ;  /* 0x00000000000079c5 */ /* 0x000fe20000000000 */
[----:B------:R-:W-:Y:S01]  /*1590*/  IMAD.MOV.U32 R16, RZ, RZ, -0x105c611 ;  /* 0xfefa39efff107424 */ /* 0x000fe200078e00ff */
[----:B------:R-:W-:Y:S01]  /*15a0*/  STL.128 [R1], RZ ;  /* 0x000000ff01007387 */ /* 0x000fe20000100c00 */
[----:B------:R-:W-:Y:S01]  /*15b0*/  IMAD.MOV.U32 R17, RZ, RZ, 0x3fe62e42 ;  /* 0x3fe62e42ff117424 */ /* 0x000fe200078e00ff */
[----:B------:R-:W-:Y:S01]  /*15c0*/  DFMA R2, R4, UR16, R2 ;  /* 0x0000001004027c2b */ /* 0x000fe20008000002 */
[----:B------:R-:W-:Y:S01]  /*15d0*/  IMAD.U32 R0, RZ, RZ, UR24 ;  /* 0x00000018ff007e24 */ /* 0x000fe2000f8e00ff */
[----:B------:R-:W-:Y:S01]  /*15e0*/  STL.128 [R1+0x20], RZ ;  /* 0x000020ff01007387 */ /* 0x000fe20000100c00 */
[----:B------:R-:W-:-:S02]  /*15f0*/  UIADD3 UR21, UR38, 0x104a0, URZ ;  /* 0x000104a026157890 */ /* 0x000fc4000fffe03f */
[----:B------:R-:W-:Y:S01]  /*1600*/  IMAD R0, R0, 0x40, R125 ;  /* 0x0000004000007824 */ /* 0x000fe200078e027d */
[----:B------:R-:W-:Y:S02]  /*1610*/  STL.128 [R1+0x50], RZ ;  /* 0x000050ff01007387 */ /* 0x000fe40000100c00 */
[C---:B------:R-:W-:Y:S02]  /*1620*/  DMUL R6, R2.reuse, R2 ;  /* 0x0000000202067228 */ /* 0x040fe40000000000 */
[----:B------:R-:W-:Y:S01]  /*1630*/  DADD R10, -R2, UR16 ;  /* 0x00000010020a7e29 */ /* 0x000fe20008000100 */
[----:B------:R-:W-:Y:S01]  /*1640*/  STL.128 [R1+0x10], RZ ;  /* 0x000010ff01007387 */ /* 0x000fe20000100c00 */
[----:B------:R-:W-:-:S03]  /*1650*/  DFMA R12, R16, 1, R2 ;  /* 0x3ff00000100c782b */ /* 0x000fc60000000002 */
[----:B------:R-:W-:Y:S01]  /*1660*/  STL.128 [R1+0x60], RZ ;  /* 0x000060ff01007387 */ /* 0x000fe20000100c00 */
[----:B------:R-:W-:Y:S01]  /*1670*/  DFMA R8, R6, UR18, R8 ;  /* 0x0000001206087c2b */ /* 0x000fe20008000008 */
[----:B------:R-:W-:Y:S01]  /*1680*/  UMOV UR18, 0x9f02676f ;  /* 0x9f02676f00127882 */ /* 0x000fe20000000000 */
[----:B------:R-:W-:Y:S01]  /*1690*/  UMOV UR19, 0x3ef3b266 ;  /* 0x3ef3b26600137882 */ /* 0x000fe20000000000 */
[----:B------:R-:W-:Y:S01]  /*16a0*/  DADD R10, R10, R10 ;  /* 0x000000000a0a7229 */ /* 0x000fe2000000000a */
[----:B------:R-:W-:Y:S01]  /*16b0*/  STL.128 [R1+0x40], RZ ;  /* 0x000040ff01007387 */ /* 0x000fe20000100c00 */
[----:B------:R-:W-:-:S03]  /*16c0*/  DFMA R16, R16, -1, R12 ;  /* 0xbff000001010782b */ /* 0x000fc6000000000c */
[----:B------:R-:W-:Y:S01]  /*16d0*/  DFMA R8, R6, R8, UR18 ;  /* 0x0000001206087e2b */ /* 0x000fe20008000008 */
[----:B------:R-:W-:Y:S01]  /*16e0*/  UMOV UR18, 0xa9ab0956 ;  /* 0xa9ab095600127882 */ /* 0x000fe20000000000 */
[----:B------:R-:W-:Y:S01]  /*16f0*/  UMOV UR19, 0x3f1745cb ;  /* 0x3f1745cb00137882 */ /* 0x000fe20000000000 */
[C---:B------:R-:W-:Y:S01]  /*1700*/  DFMA R10, -R2.reuse, UR16, R10 ;  /* 0x00000010020a7c2b */ /* 0x040fe2000800010a */
[----:B------:R-:W-:Y:S01]  /*1710*/  UIADD3 UR16, UR14, 0x100, URZ ;  /* 0x000001000e107890 */ /* 0x000fe2000fffe03f */
[----:B------:R-:W-:Y:S01]  /*1720*/  DADD R16, -R2, R16 ;  /* 0x0000000002107229 */ /* 0x000fe20000000110 */
[----:B------:R-:W-:Y:S01]  /*1730*/  UMOV UR17, 0x80000020 ;  /* 0x8000002000117882 */ /* 0x000fe20000000000 */
[----:B------:R-:W-:Y:S01]  /*1740*/  STL.128 [R1+0x70], RZ ;  /* 0x000070ff01007387 */ /* 0x000fe20000100c00 */
[----:B------:R-:W-:Y:S01]  /*1750*/  DFMA R8, R6, R8, UR18 ;  /* 0x0000001206087e2b */ /* 0x000fe20008000008 */
[----:B------:R-:W-:Y:S01]  /*1760*/  UMOV UR18, 0x2d1b5154 ;  /* 0x2d1b515400127882 */ /* 0x000fe20000000000 */
[----:B------:R-:W-:Y:S01]  /*1770*/  UMOV UR19, 0x3f3c71c7 ;  /* 0x3f3c71c700137882 */ /* 0x000fe20000000000 */
[----:B------:R-:W-:Y:S01]  /*1780*/  DMUL R10, R4, R10 ;  /* 0x0000000a040a7228 */ /* 0x000fe20000000000 */
[----:B------:R-:W-:Y:S04]  /*1790*/  STL.128 [R1+0x30], RZ ;  /* 0x000030ff01007387 */ /* 0x000fe80000100c00 */
[----:B------:R-:W-:Y:S01]  /*17a0*/  DFMA R8, R6, R8, UR18 ;  /* 0x0000001206087e2b */ /* 0x000fe20008000008 */
[----:B------:R-:W-:Y:S01]  /*17b0*/  UMOV UR18, 0x923be72d ;  /* 0x923be72d00127882 */ /* 0x000fe20000000000 */
[----:B------:R-:W-:-:S06]  /*17c0*/  UMOV UR19, 0x3f624924 ;  /* 0x3f62492400137882 */ /* 0x000fcc0000000000 */
[----:B------:R-:W-:Y:S01]  /*17d0*/  DFMA R8, R6, R8, UR18 ;  /* 0x0000001206087e2b */ /* 0x000fe20008000008 */
[----:B------:R-:W-:Y:S01]  /*17e0*/  UMOV UR18, 0x9999a3c4 ;  /* 0x9999a3c400127882 */ /* 0x000fe20000000000 */
[----:B------:R-:W-:-:S06]  /*17f0*/  UMOV UR19, 0x3f899999 ;  /* 0x3f89999900137882 */ /* 0x000fcc0000000000 */
[----:B------:R-:W-:Y:S01]  /*1800*/  DFMA R8, R6, R8, UR18 ;  /* 0x0000001206087e2b */ /* 0x000fe20008000008 */
[----:B------:R-:W-:Y:S01]  /*1810*/  UMOV UR18, 0x55555554 ;  /* 0x5555555400127882 */ /* 0x000fe20000000000 */
[----:B------:R-:W-:-:S06]  /*1820*/  UMOV UR19, 0x3fb55555 ;  /* 0x3fb5555500137882 */ /* 0x000fcc0000000000 */
[----:B------:R-:W-:Y:S01]  /*1830*/  DFMA R8, R6, R8, UR18 ;  /* 0x0000001206087e2b */ /* 0x000fe20008000008 */
[----:B------:R-:W-:Y:S01]  /*1840*/  ULEA UR18, UR13, UR15, 0x8 ;  /* 0x0000000f0d127291 */ /* 0x000fe2000f8e403f */
[----:B------:R-:W-:-:S06]  /*1850*/  UMOV UR19, 0x80000020 ;  /* 0x8000002000137882 */ /* 0x000fcc0000000000 */
[----:B------:R-:W-:Y:S02]  /*1860*/  DMUL R8, R6, R8 ;  /* 0x0000000806087228 */ /* 0x000fe40000000000 */
[----:B------:R-:W-:Y:S01]  /*1870*/  HGMMA.64x64x16.F32 R24, gdesc[UR16], RZ, !UPT, gsb0 ;  /* 0x00e00000101879f0 */ /* 0x000fe2000c0008ff */
[----:B------:R-:W-:Y:S01]  /*1880*/  LEA R6, R0, UR38, 0x2 ;  /* 0x0000002600067c11 */ /* 0x000fe2000f8e10ff */
[----:B------:R-:W-:Y:S01]  /*1890*/  UMOV UR16, 0xffda0d24 ;  /* 0xffda0d2400107882 */ /* 0x000fe20000000000 */
[----:B------:R-:W-:Y:S01]  /*18a0*/  UMOV UR17, 0x3c7777d0 ;  /* 0x3c7777d000117882 */ /* 0x000fe20000000000 */
[----:B------:R-:W-:Y:S01]  /*18b0*/  UIADD3 UR18, UR18, 0x2, URZ ;  /* 0x0000000212127890 */ /* 0x000fe2000fffe03f */
[----:B------:R-:W-:Y:S01]  /*18c0*/  MOV R0, UR13 ;  /* 0x0000000d00007c02 */ /* 0x000fe20008000f00 */
[----:B------:R-:W-:Y:S01]  /*18d0*/  DFMA R8, R2, R8, R10 ;  /* 0x000000080208722b */ /* 0x000fe2000000000a */
[----:B------:R-:W-:Y:S01]  /*18e0*/  UMOV UR19, 0x80000020 ;  /* 0x8000002000137882 */ /* 0x000fe20000000000 */
[----:B------:R-:W-:-:S02]  /*18f0*/  IMAD.MOV.U32 R2, RZ, RZ, 0x3b39803f ;  /* 0x3b39803fff027424 */ /* 0x000fc400078e00ff */
[----:B------:R-:W-:Y:S02]  /*1900*/  IMAD.MOV.U32 R3, RZ, RZ, 0x3c7abc9e ;  /* 0x3c7abc9eff037424 */ /* 0x000fe400078e00ff */
[----:B------:R-:W-:Y:S02]  /*1910*/  IMAD R0, R0, 0x40, R125 ;  /* 0x0000004000007824 */ /* 0x000fe400078e027d */
[----:B------:R-:W-:-:S03]  /*1920*/  DADD R8, R8, -R16 ;  /* 0x0000000008087229 */ /* 0x000fc60000000810 */
[----:B------:R-:W-:-:S05]  /*1930*/  LEA R14, R0, UR38, 0x2 ;  /* 0x00000026000e7c11 */ /* 0x000fca000f8e10ff */
[----:B------:R-:W-:-:S08]  /*1940*/  DFMA R8, R2, 1, R8 ;  /* 0x3ff000000208782b */ /* 0x000fd00000000008 */
[----:B------:R-:W-:-:S08]  /*1950*/  DADD R8, R12, R8 ;  /* 0x000000000c087229 */ /* 0x000fd00000000008 */
[----:B------:R-:W-:Y:S01]  /*1960*/  DMUL R2, R8, UR16 ;  /* 0x0000001008027c28 */ /* 0x000fe20008000000 */
[----:B------:R-:W-:Y:S01]  /*1970*/  UMOV UR16, 0x652b82fe ;  /* 0x652b82fe00107882 */ /* 0x000fe20000000000 */
[----:B------:R-:W-:-:S06]  /*1980*/  UMOV UR17, 0x3ff71547 ;  /* 0x3ff7154700117882 */ /* 0x000fcc0000000000 */
[----:B------:R-:W-:Y:S01]  /*1990*/  DFMA R2, R8, UR16, R2 ;  /* 0x0000001008027c2b */ /* 0x000fe20008000002 */
[----:B------:R-:W-:Y:S01]  /*19a0*/  UIADD3 UR16, UR14, 0x102, URZ ;  /* 0x000001020e107890 */ /* 0x000fe2000fffe03f */
[----:B------:R-:W-:Y:S01]  /*19b0*/  UMOV UR17, 0x80000020 ;  /* 0x8000002000117882 */ /* 0x000fe20000000000 */
[----:B------:R-:W-:-:S03]  /*19c0*/  ULEA UR14, UR36, UR37, 0x1 ;  /* 0x00000025240e7291 */ /* 0x000fc6000f8e083f */
[----:B------:R1:W2:Y:S01]  /*19d0*/  F2F.F32.F64 R131, R2 ;  /* 0x0000000200837310 */ /* 0x0002a20000301000 */
[----:B------:R-:W-:Y:S01]  /*19e0*/  ULEA UR14, UR14, UR21, 0x3 ;  /* 0x000000150e0e7291 */ /* 0x000fe2000f8e183f */
[----:B------:R-:W-:Y:S02]  /*19f0*/  WARPGROUP.DEPBAR.LE gsb0, 0x0 ;  /* 0x00008000000079c5 */ /* 0x000fe40000010000 */
[----:B------:R-:W2:Y:S04]  /*1a00*/  LDS.64 R4, [R6+0x10000] ;  /* 0x0100000006047984 */ /* 0x000ea80000000a00 */
[----:B------:R-:W-:Y:S04]  /*1a10*/  LDS.64 R16, [R6+0x10020] ;  /* 0x0100200006107984 */ /* 0x000fe80000000a00 */
[----:B------:R-:W3:Y:S04]  /*1a20*/  LDS.64 R20, [R6+0x10040] ;  /* 0x0100400006147984 */ /* 0x000ee80000000a00 */
[----:B------:R-:W4:Y:S04]  /*1a30*/  LDS.64 R120, [R6+0x10060] ;  /* 0x0100600006787984 */ /* 0x000f280000000a00 */
[----:B-1----:R-:W-:Y:S01]  /*1a40*/  LDS.64 R2, [R6+0x10080] ;  /* 0x0100800006027984 */ /* 0x002fe20000000a00 */
[C---:B--2---:R-:W-:Y:S01]  /*1a50*/  FMUL R8, R131.reuse, R4 ;  /* 0x0000000483087220 */ /* 0x044fe20000400000 */
[----:B------:R-:W-:-:S02]  /*1a60*/  FMUL R9, R131, R5 ;  /* 0x0000000583097220 */ /* 0x000fc40000400000 */
[----:B------:R-:W1:Y:S01]  /*1a70*/  LDS.64 R4, [R6+0x100a0] ;  /* 0x0100a00006047984 */ /* 0x000e620000000a00 */
[----:B------:R-:W-:Y:S01]  /*1a80*/  WARPGROUP.ARRIVE ;  /* 0x00000000000079c5 */ /* 0x000fe20000000000 */
[--C-:B------:R-:W-:Y:S02]  /*1a90*/  IMAD.MOV.U32 R10, RZ, RZ, R8.reuse ;  /* 0x000000ffff0a7224 */ /* 0x100fe400078e0008 */
[--C-:B------:R-:W-:Y:S01]  /*1aa0*/  FFMA R56, R56, UR11, -R8.reuse ;  /* 0x0000000b38387c23 */ /* 0x100fe20008000808 */
[--C-:B------:R-:W-:Y:S02]  /*1ab0*/  IMAD.MOV.U32 R11, RZ, RZ, R9.reuse ;  /* 0x000000ffff0b7224 */ /* 0x100fe400078e0009 */
[C---:B---3--:R-:W-:Y:S01]  /*1ac0*/  FMUL R20, R131.reuse, R20 ;  /* 0x0000001483147220 */ /* 0x048fe20000400000 */
[----:B------:R-:W-:Y:S01]  /*1ad0*/  FMUL R21, R131, R21 ;  /* 0x0000001583157220 */ /* 0x000fe20000400000 */
[----:B------:R-:W-:Y:S01]  /*1ae0*/  HGMMA.64x64x16.F32 R24, gdesc[UR16], R24, gsb0 ;  /* 0x00e00000101879f0 */ /* 0x000fe20008000818 */
[--C-:B------:R-:W-:Y:S01]  /*1af0*/  FFMA R57, R57, UR11, -R9.reuse ;  /* 0x0000000b39397c23 */ /* 0x100fe20008000809 */
[----:B------:R-:W-:Y:S01]  /*1b00*/  FFMA R59, R59, UR11, -R9 ;  /* 0x0000000b3b3b7c23 */ /* 0x000fe20008000809 */
[----:B------:R-:W-:Y:S01]  /*1b10*/  FFMA R58, R58, UR11, -R8 ;  /* 0x0000000b3a3a7c23 */ /* 0x000fe20008000808 */
[----:B------:R-:W-:Y:S01]  /*1b20*/  STL.128 [R1], R8 ;  /* 0x0000000801007387 */ /* 0x000fe20000100c00 */
[----:B------:R-:W-:Y:S01]  /*1b30*/  FSETP.GEU.AND P4, PT, R56, -126, PT ;  /* 0xc2fc00003800780b */ /* 0x000fe20003f8e000 */
[----:B------:R-:W-:-:S02]  /*1b40*/  IMAD.MOV.U32 R22, RZ, RZ, R20 ;  /* 0x000000ffff167224 */ /* 0x000fc400078e0014 */
[--C-:B------:R-:W-:Y:S01]  /*1b50*/  FFMA R64, R64, UR11, -R20.reuse ;  /* 0x0000000b40407c23 */ /* 0x100fe20008000814 */
[--C-:B------:R-:W-:Y:S02]  /*1b60*/  IMAD.MOV.U32 R23, RZ, RZ, R21.reuse ;  /* 0x000000ffff177224 */ /* 0x100fe400078e0015 */
[--C-:B------:R-:W-:Y:S01]  /*1b70*/  FFMA R65, R65, UR11, -R21.reuse ;  /* 0x0000000b41417c23 */ /* 0x100fe20008000815 */
[----:B------:R-:W-:Y:S01]  /*1b80*/  FFMA R66, R66, UR11, -R20 ;  /* 0x0000000b42427c23 */ /* 0x000fe20008000814 */
[----:B------:R-:W-:Y:S01]  /*1b90*/  FFMA R67, R67, UR11, -R21 ;  /* 0x0000000b43437c23 */ /* 0x000fe20008000815 */
[----:B------:R-:W-:Y:S01]  /*1ba0*/  FSETP.GEU.AND P6, PT, R58, -126, PT ;  /* 0xc2fc00003a00780b */ /* 0x000fe20003fce000 */
[----:B------:R-:W-:Y:S01]  /*1bb0*/  STL.128 [R1+0x20], R20 ;  /* 0x0000201401007387 */ /* 0x000fe20000100c00 */
[----:B------:R-:W-:Y:S01]  /*1bc0*/  FSETP.GEU.AND P1, PT, R59, -126, PT ;  /* 0xc2fc00003b00780b */ /* 0x000fe20003f2e000 */
[----:B------:R-:W-:Y:S01]  /*1bd0*/  FMUL R16, R131, R16 ;  /* 0x0000001083107220 */ /* 0x000fe20000400000 */
[----:B------:R-:W-:Y:S01]  /*1be0*/  FSETP.GEU.AND P5, PT, R57, -126, PT ;  /* 0xc2fc00003900780b */ /* 0x000fe20003fae000 */
[----:B------:R-:W-:Y:S01]  /*1bf0*/  FMUL R17, R131, R17 ;  /* 0x0000001183117220 */ /* 0x000fe20000400000 */
[----:B------:R-:W-:Y:S01]  /*1c00*/  @!P4 FMUL R56, R56, 0.5 ;  /* 0x3f0000003838c820 */ /* 0x000fe20000400000 */
[--C-:B------:R-:W-:Y:S01]  /*1c10*/  FFMA R132, R60, UR11, -R16.reuse ;  /* 0x0000000b3c847c23 */ /* 0x100fe20008000810 */
[----:B------:R-:W-:-:S02]  /*1c20*/  IMAD.MOV.U32 R18, RZ, RZ, R16 ;  /* 0x000000ffff127224 */ /* 0x000fc400078e0010 */
[--C-:B------:R-:W-:Y:S01]  /*1c30*/  FFMA R61, R61, UR11, -R17.reuse ;  /* 0x0000000b3d3d7c23 */ /* 0x100fe20008000811 */
[----:B------:R-:W2:Y:S01]  /*1c40*/  MUFU.EX2 R60, R56 ;  /* 0x00000038003c7308 */ /* 0x000ea20000000800 */
[--C-:B------:R-:W-:Y:S01]  /*1c50*/  FFMA R63, R63, UR11, -R17.reuse ;  /* 0x0000000b3f3f7c23 */ /* 0x100fe20008000811 */
[----:B------:R-:W-:Y:S01]  /*1c60*/  FSETP.GEU.AND P2, PT, R132, -126, PT ;  /* 0xc2fc00008400780b */ /* 0x000fe20003f4e000 */
[----:B------:R-:W-:Y:S01]  /*1c70*/  @!P6 FMUL R58, R58, 0.5 ;  /* 0x3f0000003a3ae820 */ /* 0x000fe20000400000 */
[----:B------:R-:W-:Y:S01]  /*1c80*/  FSETP.GEU.AND P3, PT, R61, -126, PT ;  /* 0xc2fc00003d00780b */ /* 0x000fe20003f6e000 */
[----:B------:R-:W-:Y:S01]  /*1c90*/  @!P1 FMUL R59, R59, 0.5 ;  /* 0x3f0000003b3b9820 */ /* 0x000fe20000400000 */
[----:B------:R-:W-:Y:S02]  /*1ca0*/  IMAD.MOV.U32 R19, RZ, RZ, R17 ;  /* 0x000000ffff137224 */ /* 0x000fe400078e0011 */
[----:B------:R-:W-:Y:S01]  /*1cb0*/  @!P5 FMUL R57, R57, 0.5 ;  /* 0x3f0000003939d820 */ /* 0x000fe20000400000 */
[----:B------:R-:W-:Y:S01]  /*1cc0*/  FFMA R133, R62, UR11, -R16 ;  /* 0x0000000b3e857c23 */ /* 0x000fe20008000810 */
[----:B------:R-:W3:Y:S01]  /*1cd0*/  MUFU.EX2 R58, R58 ;  /* 0x0000003a003a7308 */ /* 0x000ee20000000800 */
[C---:B----4-:R-:W-:Y:S01]  /*1ce0*/  FMUL R120, R131.reuse, R120 ;  /* 0x0000007883787220 */ /* 0x050fe20000400000 */
[C---:B-1----:R-:W-:Y:S01]  /*1cf0*/  FMUL R4, R131.reuse, R4 ;  /* 0x0000000483047220 */ /* 0x042fe20000400000 */
[C---:B------:R-:W-:Y:S01]  /*1d00*/  FMUL R5, R131.reuse, R5 ;  /* 0x0000000583057220 */ /* 0x040fe20000400000 */
[----:B------:R1:W-:Y:S01]  /*1d10*/  STL.128 [R1+0x10], R16 ;  /* 0x0000101001007387 */ /* 0x0003e20000100c00 */
[----:B------:R-:W-:Y:S01]  /*1d20*/  FMUL R121, R131, R121 ;  /* 0x0000007983797220 */ /* 0x000fe20000400000 */
[----:B------:R-:W-:Y:S01]  /*1d30*/  FFMA R76, R76, UR11, -R4 ;  /* 0x0000000b4c4c7c23 */ /* 0x000fe20008000804 */
[----:B------:R-:W-:-:S02]  /*1d40*/  IMAD.MOV.U32 R7, RZ, RZ, R5 ;  /* 0x000000ffff077224 */ /* 0x000fc400078e0005 */
[--C-:B------:R-:W-:Y:S01]  /*1d50*/  FFMA R77, R77, UR11, -R5.reuse ;  /* 0x0000000b4d4d7c23 */ /* 0x100fe20008000805 */
[----:B------:R-:W-:Y:S01]  /*1d60*/  FFMA R78, R78, UR11, -R4 ;  /* 0x0000000b4e4e7c23 */ /* 0x000fe20008000804 */
[----:B------:R-:W-:Y:S01]  /*1d70*/  FFMA R79, R79, UR11, -R5 ;  /* 0x0000000b4f4f7c23 */ /* 0x000fe20008000805 */
[----:B------:R-:W4:Y:S01]  /*1d80*/  MUFU.EX2 R59, R59 ;  /* 0x0000003b003b7308 */ /* 0x000f220000000800 */
[----:B--2---:R-:W-:Y:S01]  /*1d90*/  @!P4 FMUL R60, R60, R60 ;  /* 0x0000003c3c3cc220 */ /* 0x004fe20000400000 */
[----:B------:R-:W-:Y:S01]  /*1da0*/  FSETP.GEU.AND P4, PT, R64, -126, PT ;  /* 0xc2fc00004000780b */ /* 0x000fe20003f8e000 */
[----:B------:R-:W-:Y:S01]  /*1db0*/  @!P3 FMUL R61, R61, 0.5 ;  /* 0x3f0000003d3db820 */ /* 0x000fe20000400000 */
[----:B------:R-:W-:Y:S01]  /*1dc0*/  @!P2 FMUL R132, R132, 0.5 ;  /* 0x3f0000008484a820 */ /* 0x000fe20000400000 */
[----:B------:R-:W-:Y:S02]  /*1dd0*/  IMAD.MOV.U32 R122, RZ, RZ, R120 ;  /* 0x000000ffff7a7224 */ /* 0x000fe400078e0078 */
[----:B---3--:R-:W-:Y:S01]  /*1de0*/  @!P6 FMUL R58, R58, R58 ;  /* 0x0000003a3a3ae220 */ /* 0x008fe20000400000 */
[----:B------:R-:W-:Y:S01]  /*1df0*/  FSETP.GEU.AND P6, PT, R63, -126, PT ;  /* 0xc2fc00003f00780b */ /* 0x000fe20003fce000 */
[----:B------:R-:W2:Y:S01]  /*1e00*/  MUFU.EX2 R57, R57 ;  /* 0x0000003900397308 */ /* 0x000ea20000000800 */
[C---:B-1----:R-:W-:Y:S01]  /*1e10*/  FMUL R16, R131.reuse, R2 ;  /* 0x0000000283107220 */ /* 0x042fe20000400000 */
[----:B------:R-:W-:Y:S01]  /*1e20*/  FMUL R2, R58, UR12 ;  /* 0x0000000c3a027c20 */ /* 0x000fe20008400000 */
[----:B------:R-:W-:Y:S01]  /*1e30*/  FMUL R17, R131, R3 ;  /* 0x0000000383117220 */ /* 0x000fe20000400000 */
[----:B------:R-:W-:Y:S01]  /*1e40*/  IMAD.MOV.U32 R123, RZ, RZ, R121 ;  /* 0x000000ffff7b7224 */ /* 0x000fe200078e0079 */
[----:B------:R-:W-:Y:S01]  /*1e50*/  SHF.L.U32 R23, R15, 0x1f, RZ ;  /* 0x0000001f0f177819 */ /* 0x000fe200000006ff */
[----:B------:R-:W-:-:S02]  /*1e60*/  IMAD.MOV.U32 R18, RZ, RZ, R16 ;  /* 0x000000ffff127224 */ /* 0x000fc400078e0010 */
[----:B------:R-:W-:Y:S01]  /*1e70*/  @!P4 FMUL R64, R64, 0.5 ;  /* 0x3f0000004040c820 */ /* 0x000fe20000400000 */
[----:B------:R-:W1:Y:S01]  /*1e80*/  MUFU.EX2 R62, R61 ;  /* 0x0000003d003e7308 */ /* 0x000e620000000800 */
[----:B----4-:R-:W-:Y:S01]  /*1e90*/  @!P1 FMUL R59, R59, R59 ;  /* 0x0000003b3b3b9220 */ /* 0x010fe20000400000 */
[----:B------:R-:W-:Y:S01]  /*1ea0*/  FSETP.GEU.AND P1, PT, R65, -126, PT ;  /* 0xc2fc00004100780b */ /* 0x000fe20003f2e000 */
[--C-:B------:R-:W-:Y:S02]  /*1eb0*/  IMAD.MOV.U32 R19, RZ, RZ, R17.reuse ;  /* 0x000000ffff137224 */ /* 0x100fe400078e0011 */
[----:B------:R-:W-:Y:S01]  /*1ec0*/  @!P6 FMUL R63, R63, 0.5 ;  /* 0x3f0000003f3fe820 */ /* 0x000fe20000400000 */
[--C-:B------:R-:W-:Y:S01]  /*1ed0*/  FFMA R72, R72, UR11, -R16.reuse ;  /* 0x0000000b48487c23 */ /* 0x100fe20008000810 */
[--C-:B------:R-:W-:Y:S01]  /*1ee0*/  FFMA R73, R73, UR11, -R17.reuse ;  /* 0x0000000b49497c23 */ /* 0x100fe20008000811 */
[----:B------:R-:W-:Y:S01]  /*1ef0*/  FFMA R74, R74, UR11, -R16 ;  /* 0x0000000b4a4a7c23 */ /* 0x000fe20008000810 */
[----:B------:R-:W3:Y:S01]  /*1f00*/  MUFU.EX2 R3, R132 ;  /* 0x0000008400037308 */ /* 0x000ee20000000800 */
[----:B--2---:R-:W-:Y:S01]  /*1f10*/  @!P5 FMUL R57, R57, R57 ;  /* 0x000000393939d220 */ /* 0x004fe20000400000 */
[----:B------:R-:W-:Y:S01]  /*1f20*/  FSETP.GEU.AND P5, PT, R133, -126, PT ;  /* 0xc2fc00008500780b */ /* 0x000fe20003fae000 */
[----:B------:R2:W-:Y:S01]  /*1f30*/  STL.128 [R1+0x40], R16 ;  /* 0x0000401001007387 */ /* 0x0005e20000100c00 */
[----:B------:R-:W-:Y:S01]  /*1f40*/  FFMA R75, R75, UR11, -R17 ;  /* 0x0000000b4b4b7c23 */ /* 0x000fe20008000811 */
[----:B------:R-:W-:Y:S01]  /*1f50*/  FMUL R0, R57, UR12 ;  /* 0x0000000c39007c20 */ /* 0x000fe20008400000 */
[----:B------:R-:W-:Y:S01]  /*1f60*/  FFMA R69, R69, UR11, -R121 ;  /* 0x0000000b45457c23 */ /* 0x000fe20008000879 */
[----:B------:R-:W-:Y:S01]  /*1f70*/  @!P1 FMUL R65, R65, 0.5 ;  /* 0x3f00000041419820 */ /* 0x000fe20000400000 */
[----:B------:R-:W4:Y:S01]  /*1f80*/  MUFU.EX2 R63, R63 ;  /* 0x0000003f003f7308 */ /* 0x000f220000000800 */
[----:B-1----:R-:W-:Y:S01]  /*1f90*/  @!P3 FMUL R62, R62, R62 ;  /* 0x0000003e3e3eb220 */ /* 0x002fe20000400000 */
[----:B------:R-:W-:-:S02]  /*1fa0*/  WARPGROUP.DEPBAR.LE gsb0, 0x0 ;  /* 0x00008000000079c5 */ /* 0x000fc40000010000 */
[----:B------:R-:W1:Y:S01]  /*1fb0*/  LDS.64 R12, [R6+0x100e0] ;  /* 0x0100e000060c7984 */ /* 0x000e620000000a00 */
[----:B------:R-:W-:Y:S01]  /*1fc0*/  FSETP.GEU.AND P3, PT, R67, -126, PT ;  /* 0xc2fc00004300780b */ /* 0x000fe20003f6e000 */
[--C-:B------:R-:W-:Y:S01]  /*1fd0*/  FFMA R68, R68, UR11, -R120.reuse ;  /* 0x0000000b44447c23 */ /* 0x100fe20008000878 */
[----:B------:R-:W-:Y:S01]  /*1fe0*/  @!P5 FMUL R133, R133, 0.5 ;  /* 0x3f0000008585d820 */ /* 0x000fe20000400000 */
[----:B------:R5:W1:Y:S01]  /*1ff0*/  LDS.64 R8, [R6+0x100c0] ;  /* 0x0100c00006087984 */ /* 0x000a620000000a00 */
[----:B------:R-:W4:Y:S01]  /*2000*/  MUFU.EX2 R65, R65 ;  /* 0x0000004100417308 */ /* 0x000f220000000800 */
[----:B---3--:R-:W-:Y:S01]  /*2010*/  @!P2 FMUL R3, R3, R3 ;  /* 0x000000030303a220 */ /* 0x008fe20000400000 */
[----:B------:R-:W-:Y:S01]  /*2020*/  FSETP.GEU.AND P2, PT, R66, -126, PT ;  /* 0xc2fc00004200780b */ /* 0x000fe20003f4e000 */
[----:B------:R-:W3:Y:S01]  /*2030*/  LDS.64 R20, [R14+0x10000] ;  /* 0x010000000e147984 */ /* 0x000ee20000000a00 */
[----:B------:R-:W-:Y:S01]  /*2040*/  FFMA R70, R70, UR11, -R120 ;  /* 0x0000000b46467c23 */ /* 0x000fe20008000878 */
[----:B--2---:R-:W-:Y:S01]  /*2050*/  FMUL R19, R3, UR12 ;  /* 0x0000000c03137c20 */ /* 0x004fe20008400000 */
[----:B------:R-:W-:Y:S01]  /*2060*/  FFMA R71, R71, UR11, -R121 ;  /* 0x0000000b47477c23 */ /* 0x000fe20008000879 */
[----:B-----5:R-:W-:Y:S01]  /*2070*/  IMAD.MOV.U32 R6, RZ, RZ, R4 ;  /* 0x000000ffff067224 */ /* 0x020fe200078e0004 */
[----:B------:R-:W2:Y:S01]  /*2080*/  MUFU.EX2 R18, R133 ;  /* 0x0000008500127308 */ /* 0x000ea20000000800 */
[----:B------:R-:W-:Y:S01]  /*2090*/  STL.128 [R1+0x30], R120 ;  /* 0x0000307801007387 */ /* 0x000fe20000100c00 */
[----:B----4-:R-:W-:Y:S01]  /*20a0*/  @!P6 FMUL R63, R63, R63 ;  /* 0x0000003f3f3fe220 */ /* 0x010fe20000400000 */
[----:B------:R-:W-:Y:S01]  /*20b0*/  FSETP.GEU.AND P6, PT, R69, -126, PT ;  /* 0xc2fc00004500780b */ /* 0x000fe20003fce000 */
[----:B------:R-:W-:Y:S01]  /*20c0*/  @!P3 FMUL R67, R67, 0.5 ;  /* 0x3f0000004343b820 */ /* 0x000fe20000400000 */
[----:B------:R1:W-:Y:S02]  /*20d0*/  STL.128 [R1+0x50], R4 ;  /* 0x0000500401007387 */ /* 0x0003e40000100c00 */
[----:B------:R-:W-:-:S02]  /*20e0*/  @!P2 FMUL R66, R66, 0.5 ;  /* 0x3f0000004242a820 */ /* 0x000fc40000400000 */
[----:B------:R-:W-:Y:S01]  /*20f0*/  LDS.64 R16, [R14+0x10060] ;  /* 0x010060000e107984 */ /* 0x000fe20000000a00 */
[----:B------:R-:W-:Y:S01]  /*2100*/  @!P1 FMUL R65, R65, R65 ;  /* 0x0000004141419220 */ /* 0x000fe20000400000 */
[----:B------:R-:W-:-:S05]  /*2110*/  FSETP.GEU.AND P1, PT, R70, -126, PT ;  /* 0xc2fc00004600780b */ /* 0x000fca0003f2e000 */
[----:B------:R-:W-:Y:S01]  /*2120*/  @!P6 FMUL R69, R69, 0.5 ;  /* 0x3f0000004545e820 */ /* 0x000fe20000400000 */
[----:B--2---:R-:W-:Y:S01]  /*2130*/  @!P5 FMUL R18, R18, R18 ;  /* 0x000000121212d220 */ /* 0x004fe20000400000 */
[----:B------:R-:W-:-:S04]  /*2140*/  FSETP.GEU.AND P5, PT, R68, -126, PT ;  /* 0xc2fc00004400780b */ /* 0x000fc80003fae000 */
[----:B------:R-:W-:Y:S02]  /*2150*/  MUFU.EX2 R69, R69 ;  /* 0x0000004500457308 */ /* 0x000fe40000000800 */
[----:B------:R-:W-:Y:S01]  /*2160*/  @!P1 FMUL R70, R70, 0.5 ;  /* 0x3f00000046469820 */ /* 0x000fe20000400000 */
[C---:B-1----:R-:W-:Y:S01]  /*2170*/  FMUL R4, R131.reuse, R12 ;  /* 0x0000000c83047220 */ /* 0x042fe20000400000 */
[C---:B------:R-:W-:Y:S02]  /*2180*/  FMUL R5, R131.reuse, R13 ;  /* 0x0000000d83057220 */ /* 0x040fe40000400000 */
[----:B------:R-:W1:Y:S01]  /*2190*/  LDS.64 R12, [R14+0x10020] ;  /* 0x010020000e0c7984 */ /* 0x000e620000000a00 */
[C---:B------:R-:W-:Y:S01]  /*21a0*/  FMUL R8, R131.reuse, R8 ;  /* 0x0000000883087220 */ /* 0x040fe20000400000 */
[----:B------:R-:W-:Y:S01]  /*21b0*/  FMUL R9, R131, R9 ;  /* 0x0000000983097220 */ /* 0x000fe20000400000 */
[--C-:B------:R-:W-:Y:S02]  /*21c0*/  IMAD.MOV.U32 R6, RZ, RZ, R4.reuse ;  /* 0x000000ffff067224 */ /* 0x100fe400078e0004 */
[----:B------:R-:W-:Y:S01]  /*21d0*/  FFMA R84, R84, UR11, -R4 ;  /* 0x0000000b54547c23 */ /* 0x000fe20008000804 */
[----:B------:R-:W-:-:S02]  /*21e0*/  IMAD.MOV.U32 R10, RZ, RZ, R8 ;  /* 0x000000ffff0a7224 */ /* 0x000fc400078e0008 */
[----:B---3--:R-:W-:Y:S01]  /*21f0*/  FADD R7, R26, -R20 ;  /* 0x800000141a077221 */ /* 0x008fe20000000000 */
[--C-:B------:R-:W-:Y:S02]  /*2200*/  IMAD.MOV.U32 R11, RZ, RZ, R9.reuse ;  /* 0x000000ffff0b7224 */ /* 0x100fe400078e0009 */
[--C-:B------:R-:W-:Y:S01]  /*2210*/  FFMA R80, R80, UR11, -R8.reuse ;  /* 0x0000000b50507c23 */ /* 0x100fe20008000808 */
[--C-:B------:R-:W-:Y:S01]  /*2220*/  FFMA R81, R81, UR11, -R9.reuse ;  /* 0x0000000b51517c23 */ /* 0x100fe20008000809 */
[----:B------:R-:W-:Y:S01]  /*2230*/  FFMA R82, R82, UR11, -R8 ;  /* 0x0000000b52527c23 */ /* 0x000fe20008000808 */
[----:B------:R-:W-:Y:S01]  /*2240*/  FFMA R83, R83, UR11, -R9 ;  /* 0x0000000b53537c23 */ /* 0x000fe20008000809 */
[----:B------:R2:W-:Y:S01]  /*2250*/  STL.128 [R1+0x60], R8 ;  /* 0x0000600801007387 */ /* 0x0005e20000100c00 */
[--C-:B------:R-:W-:Y:S01]  /*2260*/  FADD R25, R25, -R21.reuse ;  /* 0x8000001519197221 */ /* 0x100fe20000000000 */
[----:B------:R-:W-:Y:S01]  /*2270*/  FADD R21, R27, -R21 ;  /* 0x800000151b157221 */ /* 0x000fe20000000000 */
[--C-:B------:R-:W-:Y:S01]  /*2280*/  FFMA R85, R85, UR11, -R5.reuse ;  /* 0x0000000b55557c23 */ /* 0x100fe20008000805 */
[----:B------:R-:W-:Y:S01]  /*2290*/  FFMA R86, R86, UR11, -R4 ;  /* 0x0000000b56567c23 */ /* 0x000fe20008000804 */
[----:B------:R-:W-:Y:S01]  /*22a0*/  FMUL R25, R0, R25 ;  /* 0x0000001900197220 */ /* 0x000fe20000400000 */
[----:B------:R-:W-:Y:S01]  /*22b0*/  FMUL R0, R60, UR12 ;  /* 0x0000000c3c007c20 */ /* 0x000fe20008400000 */
[----:B------:R-:W-:Y:S01]  /*22c0*/  FFMA R87, R87, UR11, -R5 ;  /* 0x0000000b57577c23 */ /* 0x000fe20008000805 */
[----:B------:R-:W-:Y:S01]  /*22d0*/  LDS.64 R10, [R14+0x100a0] ;  /* 0x0100a0000e0a7984 */ /* 0x000fe20000000a00 */
[----:B------:R-:W-:Y:S01]  /*22e0*/  @!P5 FMUL R68, R68, 0.5 ;  /* 0x3f0000004444d820 */ /* 0x000fe20000400000 */
[----:B------:R-:W-:Y:S01]  /*22f0*/  MUFU.EX2 R27, R70 ;  /* 0x00000046001b7308 */ /* 0x000fe20000000800 */
[----:B--2---:R-:W-:Y:S01]  /*2300*/  FADD R9, R24, -R20 ;  /* 0x8000001418097221 */ /* 0x004fe20000000000 */
[----:B------:R-:W-:Y:S01]  /*2310*/  FMUL R8, R2, R7 ;  /* 0x0000000702087220 */ /* 0x000fe20000400000 */
[----:B------:R-:W-:-:S05]  /*2320*/  FMUL R2, R59, UR12 ;  /* 0x0000000c3b027c20 */ /* 0x000fca0008400000 */
[----:B------:R-:W2:Y:S01]  /*2330*/  MUFU.EX2 R24, R64 ;  /* 0x0000004000187308 */ /* 0x000ea20000000800 */
[----:B------:R-:W-:Y:S01]  /*2340*/  FMUL R0, R0, R9 ;  /* 0x0000000900007220 */ /* 0x000fe20000400000 */
[----:B------:R-:W-:Y:S02]  /*2350*/  IMAD.MOV.U32 R7, RZ, RZ, R5 ;  /* 0x000000ffff077224 */ /* 0x000fe400078e0005 */
[----:B------:R-:W-:Y:S02]  /*2360*/  FMUL R21, R2, R21 ;  /* 0x0000001502157220 */ /* 0x000fe40000400000 */
[----:B------:R-:W-:Y:S01]  /*2370*/  F2FP.F16.F32.PACK_AB R0, R25, R0 ;  /* 0x000000001900723e */ /* 0x000fe200000000ff */
[----:B------:R-:W-:Y:S02]  /*2380*/  STL.128 [R1+0x70], R4 ;  /* 0x0000700401007387 */ /* 0x000fe40000100c00 */
[----:B------:R-:W-:Y:S01]  /*2390*/  F2FP.F16.F32.PACK_AB R2, R21, R8 ;  /* 0x000000081502723e */ /* 0x000fe200000000ff */
[--C-:B-1----:R-:W-:Y:S01]  /*23a0*/  FADD R28, R28, -R12.reuse ;  /* 0x8000000c1c1c7221 */ /* 0x102fe20000000000 */
[----:B------:R-:W-:Y:S01]  /*23b0*/  FADD R30, R30, -R12 ;  /* 0x8000000c1e1e7221 */ /* 0x000fe20000000000 */
[----:B------:R-:W1:Y:S01]  /*23c0*/  LDS.64 R8, [R14+0x10040] ;  /* 0x010040000e087984 */ /* 0x000e620000000a00 */
[--C-:B------:R-:W-:Y:S01]  /*23d0*/  FADD R29, R29, -R13.reuse ;  /* 0x8000000d1d1d7221 */ /* 0x100fe20000000000 */
[----:B------:R-:W-:Y:S01]  /*23e0*/  FADD R22, R31, -R13 ;  /* 0x8000000d1f167221 */ /* 0x000fe20000000000 */
[----:B------:R-:W3:Y:S01]  /*23f0*/  MUFU.EX2 R20, R67 ;  /* 0x0000004300147308 */ /* 0x000ee20000000800 */
[----:B------:R-:W4:Y:S01]  /*2400*/  LDS.64 R12, [R14+0x10080] ;  /* 0x010080000e0c7984 */ /* 0x000f220000000a00 */
[----:B------:R-:W-:Y:S01]  /*2410*/  FMUL R28, R19, R28 ;  /* 0x0000001c131c7220 */ /* 0x000fe20000400000 */
[----:B--2---:R-:W-:Y:S01]  /*2420*/  @!P4 FMUL R24, R24, R24 ;  /* 0x000000181818c220 */ /* 0x004fe20000400000 */
[----:B------:R-:W-:Y:S01]  /*2430*/  FMUL R19, R18, UR12 ;  /* 0x0000000c12137c20 */ /* 0x000fe20008400000 */
[----:B------:R-:W2:Y:S01]  /*2440*/  LDS.64 R4, [R14+0x100c0] ;  /* 0x0100c0000e047984 */ /* 0x000ea20000000a00 */
[----:B------:R-:W-:-:S02]  /*2450*/  FMUL R21, R63, UR12 ;  /* 0x0000000c3f157c20 */ /* 0x000fc40008400000 */
[----:B------:R-:W5:Y:S01]  /*2460*/  MUFU.EX2 R25, R66 ;  /* 0x0000004200197308 */ /* 0x000f620000000800 */
[----:B------:R3:W2:Y:S01]  /*2470*/  LDS.64 R6, [R14+0x100e0] ;  /* 0x0100e0000e067984 */ /* 0x0006a20000000a00 */
[----:B------:R-:W4:Y:S01]  /*2480*/  SYNCS.PHASECHK.TRANS64.TRYWAIT P4, [UR14], R23 ;  /* 0x00000017ff0075a7 */ /* 0x000f22000808014e */
[----:B------:R-:W-:Y:S01]  /*2490*/  FMUL R30, R19, R30 ;  /* 0x0000001e131e7220 */ /* 0x000fe20000400000 */
[----:B------:R-:W-:-:S04]  /*24a0*/  FMUL R31, R21, R22 ;  /* 0x00000016151f7220 */ /* 0x000fc80000400000 */
[----:B------:R1:W1:Y:S01]  /*24b0*/  MUFU.EX2 R26, R68 ;  /* 0x00000044001a7308 */ /* 0x0002620000000800 */
[----:B---3--:R-:W-:Y:S01]  /*24c0*/  FMUL R14, R62, UR12 ;  /* 0x0000000c3e0e7c20 */ /* 0x008fe20008400000 */
[----:B------:R-:W-:Y:S01]  /*24d0*/  @!P3 FMUL R20, R20, R20 ;  /* 0x000000141414b220 */ /* 0x000fe20000400000 */
[----:B------:R-:W-:Y:S02]  /*24e0*/  FSETP.GEU.AND P3, PT, R72, -126, PT ;  /* 0xc2fc00004800780b */ /* 0x000fe40003f6e000 */
[----:B------:R-:W-:Y:S01]  /*24f0*/  FMUL R29, R14, R29 ;  /* 0x0000001d0e1d7220 */ /* 0x000fe20000400000 */
[----:B------:R-:W-:Y:S01]  /*2500*/  FMUL R14, R65, UR12 ;  /* 0x0000000c410e7c20 */ /* 0x000fe20008400000 */
[----:B------:R-:W-:Y:S01]  /*2510*/  F2FP.F16.F32.PACK_AB R30, R31, R30 ;  /* 0x0000001e1f1e723e */ /* 0x000fe200000000ff */
[----:B-----5:R-:W-:Y:S01]  /*2520*/  @!P2 FMUL R25, R25, R25 ;  /* 0x000000191919a220 */ /* 0x020fe20000400000 */
[----:B------:R-:W-:Y:S02]  /*2530*/  FSETP.GEU.AND P2, PT, R71, -126, PT ;  /* 0xc2fc00004700780b */ /* 0x000fe40003f4e000 */
[----:B------:R-:W-:Y:S01]  /*2540*/  F2FP.F16.F32.PACK_AB R28, R29, R28 ;  /* 0x0000001c1d1c723e */ /* 0x000fe200000000ff */
[--C-:B-1----:R-:W-:Y:S01]  /*2550*/  FADD R19, R32, -R8.reuse ;  /* 0x8000000820137221 */ /* 0x102fe20000000000 */
[----:B------:R-:W-:Y:S01]  /*2560*/  FADD R21, R34, -R8 ;  /* 0x8000000822157221 */ /* 0x000fe20000000000 */
[--C-:B------:R-:W-:Y:S01]  /*2570*/  FADD R33, R33, -R9.reuse ;  /* 0x8000000921217221 */ /* 0x100fe20000000000 */
[----:B------:R-:W-:Y:S01]  /*2580*/  FMUL R8, R24, UR12 ;  /* 0x0000000c18087c20 */ /* 0x000fe20008400000 */
[----:B------:R-:W-:Y:S01]  /*2590*/  FADD R22, R35, -R9 ;  /* 0x8000000923167221 */ /* 0x000fe20000000000 */
[----:B------:R-:W-:Y:S01]  /*25a0*/  FMUL R9, R20, UR12 ;  /* 0x0000000c14097c20 */ /* 0x000fe20008400000 */
[----:B------:R-:W-:Y:S01]  /*25b0*/  FMUL R14, R14, R33 ;  /* 0x000000210e0e7220 */ /* 0x000fe20000400000 */
[----:B------:R-:W-:Y:S01]  /*25c0*/  FMUL R19, R8, R19 ;  /* 0x0000001308137220 */ /* 0x000fe20000400000 */
[----:B------:R-:W-:Y:S01]  /*25d0*/  FMUL R8, R25, UR12 ;  /* 0x0000000c19087c20 */ /* 0x000fe20008400000 */
[----:B------:R-:W-:-:S03]  /*25e0*/  FMUL R32, R9, R22 ;  /* 0x0000001609207220 */ /* 0x000fc60000400000 */
[----:B------:R-:W-:Y:S01]  /*25f0*/  FMUL R21, R8, R21 ;  /* 0x0000001508157220 */ /* 0x000fe20000400000 */
[----:B------:R-:W-:Y:S01]  /*2600*/  F2FP.F16.F32.PACK_AB R22, R14, R19 ;  /* 0x000000130e16723e */ /* 0x000fe200000000ff */
[----:B--2-4-:R-:W-:Y:S06]  /*2610*/  @!P4 BRA `(.L_x_23) ;  /* 0x0000004c0084c947 */ /* 0x014fec0003800000 */
.L_x_127:
[----:B------:R-:W-:Y:S01]  /*2620*/  ULOP3.LUT UR20, UR37, 0x1, URZ, 0xc, !UPT ;  /* 0x0000000125147892 */ /* 0x000fe2000f8e0c3f */
[----:B------:R-:W-:Y:S01]  /*2630*/  F2FP.F16.F32.PACK_AB R61, R59, R58 ;  /* 0x0000003a3b3d723e */ /* 0x000fe200000000ff */
[----:B------:R-:W-:Y:S01]  /*2640*/  USHF.L.U32 UR14, UR36, 0x1, URZ ;  /* 0x00000001240e7899 */ /* 0x000fe2000800063f */
[----:B------:R-:W-:Y:S01]  /*2650*/  F2FP.F16.F32.PACK_AB R60, R57, R60 ;  /* 0x0000003c393c723e */ /* 0x000fe200000000ff */
[----:B------:R-:W-:Y:S01]  /*2660*/  ULEA UR17, UR13, UR23, 0x8 ;  /* 0x000000170d117291 */ /* 0x000fe2000f8e403f */
[----:B------:R-:W-:Y:S01]  /*2670*/  F2FP.F16.F32.PACK_AB R62, R62, R3 ;  /* 0x000000033e3e723e */ /* 0x000fe200000000ff */
[----:B------:R-:W-:Y:S01]  /*2680*/  ULOP3.LUT UR14, UR14, 0xfffffffe, UR20, 0xe2, !UPT ;  /* 0xfffffffe0e0e7892 */ /* 0x000fe2000f8ee214 */
[----:B------:R-:W-:Y:S01]  /*2690*/  F2FP.F16.F32.PACK_AB R63, R63, R18 ;  /* 0x000000123f3f723e */ /* 0x000fe200000000ff */
[----:B------:R-:W-:Y:S01]  /*26a0*/  UMOV UR15, 0x80000020 ;  /* 0x80000020000f7882 */ /* 0x000fe20000000000 */
[----:B------:R-:W-:Y:S01]  /*26b0*/  @!P2 FMUL R71, R71, 0.5 ;  /* 0x3f0000004747a820 */ /* 0x000fe20000400000 */
[----:B------:R-:W-:Y:S01]  /*26c0*/  ULEA UR16, UR14, UR21, 0x3 ;  /* 0x000000150e107291 */ /* 0x000fe2000f8e183f */
[----:B------:R-:W-:Y:S01]  /*26d0*/  FSETP.GEU.AND P4, PT, R73, -126, PT ;  /* 0xc2fc00004900780b */ /* 0x000fe20003f8e000 */
[----:B------:R-:W-:Y:S01]  /*26e0*/  @!P3 FMUL R72, R72, 0.5 ;  /* 0x3f0000004848b820 */ /* 0x000fe20000400000 */
[----:B------:R-:W-:Y:S01]  /*26f0*/  UMOV UR14, UR17 ;  /* 0x00000011000e7c82 */ /* 0x000fe20008000000 */
[----:B-1----:R-:W1:Y:S01]  /*2700*/  MUFU.EX2 R8, R71 ;  /* 0x0000004700087308 */ /* 0x002e620000000800 */
[----:B------:R-:W-:Y:S01]  /*2710*/  @!P5 FMUL R26, R26, R26 ;  /* 0x0000001a1a1ad220 */ /* 0x000fe20000400000 */
[----:B------:R-:W-:Y:S01]  /*2720*/  @!P6 FMUL R69, R69, R69 ;  /* 0x000000454545e220 */ /* 0x000fe20000400000 */
[----:B------:R-:W-:Y:S01]  /*2730*/  @!P1 FMUL R27, R27, R27 ;  /* 0x0000001b1b1b9220 */ /* 0x000fe20000400000 */
[----:B------:R-:W-:Y:S01]  /*2740*/  FSETP.GEU.AND P5, PT, R74, -126, PT ;  /* 0xc2fc00004a00780b */ /* 0x000fe20003fae000 */
[----:B------:R-:W-:Y:S01]  /*2750*/  SYNCS.ARRIVE.TRANS64.A1T0 RZ, [UR16], RZ ;  /* 0x000000ffffff79a7 */ /* 0x000fe20008100010 */
[----:B------:R-:W-:Y:S01]  /*2760*/  WARPGROUP.ARRIVE ;  /* 0x00000000000079c5 */ /* 0x000fe20000000000 */
[----:B------:R-:W-:Y:S01]  /*2770*/  FSETP.GEU.AND P6, PT, R75, -126, PT ;  /* 0xc2fc00004b00780b */ /* 0x000fe20003fce000 */
[----:B------:R-:W2:Y:S01]  /*2780*/  MUFU.EX2 R72, R72 ;  /* 0x0000004800487308 */ /* 0x000ea20000000800 */
[----:B------:R-:W-:Y:S01]  /*2790*/  FMUL R3, R26, UR12 ;  /* 0x0000000c1a037c20 */ /* 0x000fe20008400000 */
[----:B------:R-:W-:Y:S01]  /*27a0*/  @!P4 FMUL R73, R73, 0.5 ;  /* 0x3f0000004949c820 */ /* 0x000fe20000400000 */
[----:B------:R-:W-:Y:S01]  /*27b0*/  FMUL R9, R27, UR12 ;  /* 0x0000000c1b097c20 */ /* 0x000fe20008400000 */
[----:B------:R-:W-:Y:S01]  /*27c0*/  HGMMA.64x32x16.F32 R88, R60, gdesc[UR12].tnspB, R88, gsb0 ;  /* 0x4060000c3c587df0 */ /* 0x000fe20008000858 */
[----:B------:R-:W-:Y:S01]  /*27d0*/  F2FP.F16.F32.PACK_AB R24, R65, R24 ;  /* 0x000000184118723e */ /* 0x000fe200000000ff */
[----:B------:R-:W-:Y:S01]  /*27e0*/  UIADD3 UR14, UR17, 0x40, URZ ;  /* 0x00000040110e7890 */ /* 0x000fe2000fffe03f */
[----:B------:R-:W-:Y:S01]  /*27f0*/  F2FP.F16.F32.PACK_AB R25, R20, R25 ;  /* 0x000000191419723e */ /* 0x000fe200000000ff */
[----:B------:R-:W3:Y:S01]  /*2800*/  MUFU.EX2 R73, R73 ;  /* 0x0000004900497308 */ /* 0x000ee20000000800 */
[----:B-1----:R-:W-:Y:S01]  /*2810*/  @!P2 FMUL R8, R8, R8 ;  /* 0x000000080808a220 */ /* 0x002fe20000400000 */
[----:B------:R-:W-:Y:S01]  /*2820*/  F2FP.F16.F32.PACK_AB R26, R69, R26 ;  /* 0x0000001a451a723e */ /* 0x000fe200000000ff */
[----:B------:R-:W-:Y:S01]  /*2830*/  UMOV UR15, 0x80000020 ;  /* 0x80000020000f7882 */ /* 0x000fe20000000000 */
[----:B------:R-:W-:Y:S01]  /*2840*/  @!P5 FMUL R74, R74, 0.5 ;  /* 0x3f0000004a4ad820 */ /* 0x000fe20000400000 */
[----:B------:R-:W-:Y:S01]  /*2850*/  @!P6 FMUL R75, R75, 0.5 ;  /* 0x3f0000004b4be820 */ /* 0x000fe20000400000 */
[----:B------:R-:W-:Y:S01]  /*2860*/  F2FP.F16.F32.PACK_AB R27, R8, R27 ;  /* 0x0000001b081b723e */ /* 0x000fe200000000ff */
[--C-:B------:R-:W-:Y:S01]  /*2870*/  FADD R36, R36, -R16.reuse ;  /* 0x8000001024247221 */ /* 0x100fe20000000000 */
[----:B------:R-:W-:Y:S01]  /*2880*/  FSETP.GEU.AND P1, PT, R76, -126, PT ;  /* 0xc2fc00004c00780b */ /* 0x000fe20003f2e000 */
[----:B--2---:R-:W-:Y:S01]  /*2890*/  @!P3 FMUL R72, R72, R72 ;  /* 0x000000484848b220 */ /* 0x004fe20000400000 */
[----:B------:R-:W-:Y:S01]  /*28a0*/  FSETP.GEU.AND P2, PT, R77, -126, PT ;  /* 0xc2fc00004d00780b */ /* 0x000fe20003f4e000 */
[----:B------:R-:W1:Y:S01]  /*28b0*/  MUFU.EX2 R74, R74 ;  /* 0x0000004a004a7308 */ /* 0x000e620000000800 */
[----:B------:R-:W-:Y:S01]  /*28c0*/  FSETP.GEU.AND P3, PT, R78, -126, PT ;  /* 0xc2fc00004e00780b */ /* 0x000fe20003f6e000 */
[----:B------:R-:W-:Y:S01]  /*28d0*/  FMUL R36, R3, R36 ;  /* 0x0000002403247220 */ /* 0x000fe20000400000 */
[--C-:B------:R-:W-:Y:S01]  /*28e0*/  FADD R14, R37, -R17.reuse ;  /* 0x80000011250e7221 */ /* 0x100fe20000000000 */
[----:B------:R-:W-:Y:S01]  /*28f0*/  FMUL R3, R69, UR12 ;  /* 0x0000000c45037c20 */ /* 0x000fe20008400000 */
[----:B------:R-:W-:Y:S01]  /*2900*/  FADD R16, R38, -R16 ;  /* 0x8000001026107221 */ /* 0x000fe20000000000 */
[----:B---3--:R-:W-:Y:S01]  /*2910*/  @!P4 FMUL R73, R73, R73 ;  /* 0x000000494949c220 */ /* 0x008fe20000400000 */
[----:B------:R-:W-:Y:S01]  /*2920*/  FSETP.GEU.AND P4, PT, R79, -126, PT ;  /* 0xc2fc00004f00780b */ /* 0x000fe20003f8e000 */
[----:B------:R-:W2:Y:S01]  /*2930*/  MUFU.EX2 R75, R75 ;  /* 0x0000004b004b7308 */ /* 0x000ea20000000800 */
[----:B------:R-:W-:Y:S01]  /*2940*/  FMUL R3, R3, R14 ;  /* 0x0000000e03037220 */ /* 0x000fe20000400000 */
[----:B------:R-:W-:Y:S01]  /*2950*/  @!P1 FMUL R76, R76, 0.5 ;  /* 0x3f0000004c4c9820 */ /* 0x000fe20000400000 */
[----:B------:R-:W-:Y:S01]  /*2960*/  FADD R18, R39, -R17 ;  /* 0x8000001127127221 */ /* 0x000fe20000000000 */
[----:B------:R-:W-:Y:S01]  /*2970*/  @!P2 FMUL R77, R77, 0.5 ;  /* 0x3f0000004d4da820 */ /* 0x000fe20000400000 */
[----:B------:R-:W-:Y:S01]  /*2980*/  FMUL R9, R9, R16 ;  /* 0x0000001009097220 */ /* 0x000fe20000400000 */
[----:B------:R-:W-:Y:S01]  /*2990*/  @!P3 FMUL R78, R78, 0.5 ;  /* 0x3f0000004e4eb820 */ /* 0x000fe20000400000 */
[----:B------:R-:W-:Y:S01]  /*29a0*/  FMUL R17, R8, UR12 ;  /* 0x0000000c08117c20 */ /* 0x000fe20008400000 */
[----:B------:R-:W3:Y:S01]  /*29b0*/  MUFU.EX2 R76, R76 ;  /* 0x0000004c004c7308 */ /* 0x000ee20000000800 */
[----:B-1----:R-:W-:Y:S01]  /*29c0*/  @!P5 FMUL R74, R74, R74 ;  /* 0x0000004a4a4ad220 */ /* 0x002fe20000400000 */
[----:B------:R-:W-:Y:S01]  /*29d0*/  FSETP.GEU.AND P5, PT, R80, -126, PT ;  /* 0xc2fc00005000780b */ /* 0x000fe20003fae000 */
[----:B------:R-:W-:Y:S01]  /*29e0*/  FADD R40, R40, -R12 ;  /* 0x8000000c28287221 */ /* 0x000fe20000000000 */
[----:B------:R-:W-:Y:S01]  /*29f0*/  @!P4 FMUL R79, R79, 0.5 ;  /* 0x3f0000004f4fc820 */ /* 0x000fe20000400000 */
[----:B------:R-:W-:Y:S01]  /*2a00*/  F2FP.F16.F32.PACK_AB R16, R3, R36 ;  /* 0x000000240310723e */ /* 0x000fe200000000ff */
[----:B------:R-:W-:Y:S01]  /*2a10*/  FADD R41, R41, -R13 ;  /* 0x8000000d29297221 */ /* 0x000fe20000000000 */
[----:B------:R-:W-:Y:S01]  /*2a20*/  FMUL R3, R72, UR12 ;  /* 0x0000000c48037c20 */ /* 0x000fe20008400000 */
[----:B------:R-:W1:Y:S01]  /*2a30*/  MUFU.EX2 R77, R77 ;  /* 0x0000004d004d7308 */ /* 0x000e620000000800 */
[----:B--2---:R-:W-:Y:S01]  /*2a40*/  @!P6 FMUL R75, R75, R75 ;  /* 0x0000004b4b4be220 */ /* 0x004fe20000400000 */
[----:B------:R-:W-:Y:S01]  /*2a50*/  FSETP.GEU.AND P6, PT, R81, -126, PT ;  /* 0xc2fc00005100780b */ /* 0x000fe20003fce000 */
[----:B------:R-:W-:Y:S01]  /*2a60*/  FMUL R8, R73, UR12 ;  /* 0x0000000c49087c20 */ /* 0x000fe20008400000 */
[----:B------:R-:W-:Y:S01]  /*2a70*/  FMUL R20, R3, R40 ;  /* 0x0000002803147220 */ /* 0x000fe20000400000 */
[----:B------:R-:W-:Y:S01]  /*2a80*/  F2FP.F16.F32.PACK_AB R72, R73, R72 ;  /* 0x000000484948723e */ /* 0x000fe200000000ff */
[----:B------:R-:W-:Y:S01]  /*2a90*/  FMUL R3, R74, UR12 ;  /* 0x0000000c4a037c20 */ /* 0x000fe20008400000 */
[----:B------:R-:W-:Y:S01]  /*2aa0*/  @!P5 FMUL R80, R80, 0.5 ;  /* 0x3f0000005050d820 */ /* 0x000fe20000400000 */
[----:B------:R-:W2:Y:S01]  /*2ab0*/  MUFU.EX2 R78, R78 ;  /* 0x0000004e004e7308 */ /* 0x000ea20000000800 */
[----:B---3--:R-:W-:Y:S01]  /*2ac0*/  @!P1 FMUL R76, R76, R76 ;  /* 0x0000004c4c4c9220 */ /* 0x008fe20000400000 */
[----:B------:R-:W-:Y:S01]  /*2ad0*/  FMUL R41, R8, R41 ;  /* 0x0000002908297220 */ /* 0x000fe20000400000 */
[----:B------:R-:W-:-:S02]  /*2ae0*/  WARPGROUP.DEPBAR.LE gsb0, 0x0 ;  /* 0x00008000000079c5 */ /* 0x000fc40000010000 */
[----:B------:R-:W-:Y:S01]  /*2af0*/  WARPGROUP.ARRIVE ;  /* 0x00000000000079c5 */ /* 0x000fe20000000000 */
[----:B------:R-:W-:Y:S01]  /*2b00*/  FMUL R8, R75, UR12 ;  /* 0x0000000c4b087c20 */ /* 0x000fe20008400000 */
[----:B------:R-:W-:Y:S01]  /*2b10*/  @!P6 FMUL R81, R81, 0.5 ;  /* 0x3f0000005151e820 */ /* 0x000fe20000400000 */
[----:B------:R-:W3:Y:S01]  /*2b20*/  MUFU.EX2 R79, R79 ;  /* 0x0000004f004f7308 */ /* 0x000ee20000000800 */
[----:B-1----:R-:W-:Y:S01]  /*2b30*/  @!P2 FMUL R77, R77, R77 ;  /* 0x0000004d4d4da220 */ /* 0x002fe20000400000 */
[----:B------:R-:W-:Y:S01]  /*2b40*/  F2FP.F16.F32.PACK_AB R73, R75, R74 ;  /* 0x0000004a4b49723e */ /* 0x000fe200000000ff */
[----:B------:R-:W-:Y:S01]  /*2b50*/  HGMMA.64x32x16.F32 R88, R24, gdesc[UR12].tnspB, R88, gsb0 ;  /* 0x4060000c18587df0 */ /* 0x000fe20008000858 */
[----:B------:R-:W-:Y:S01]  /*2b60*/  UIADD3 UR14, UR17, 0x80, URZ ;  /* 0x00000080110e7890 */ /* 0x000fe2000fffe03f */
[----:B------:R-:W-:Y:S01]  /*2b70*/  FSETP.GEU.AND P1, PT, R82, -126, PT ;  /* 0xc2fc00005200780b */ /* 0x000fe20003f2e000 */
[----:B------:R-:W-:Y:S01]  /*2b80*/  UMOV UR15, 0x80000020 ;  /* 0x80000020000f7882 */ /* 0x000fe20000000000 */
[----:B------:R-:W-:Y:S01]  /*2b90*/  F2FP.F16.F32.PACK_AB R74, R77, R76 ;  /* 0x0000004c4d4a723e */ /* 0x000fe200000000ff */
[----:B------:R-:W1:Y:S01]  /*2ba0*/  MUFU.EX2 R80, R80 ;  /* 0x0000005000507308 */ /* 0x000e620000000800 */
[----:B--2---:R-:W-:Y:S01]  /*2bb0*/  @!P3 FMUL R78, R78, R78 ;  /* 0x0000004e4e4eb220 */ /* 0x004fe20000400000 */
[----:B------:R-:W-:Y:S01]  /*2bc0*/  FSETP.GEU.AND P2, PT, R83, -126, PT ;  /* 0xc2fc00005300780b */ /* 0x000fe20003f4e000 */
[----:B------:R-:W-:Y:S01]  /*2bd0*/  FADD R12, R42, -R12 ;  /* 0x8000000c2a0c7221 */ /* 0x000fe20000000000 */
[----:B------:R-:W-:Y:S01]  /*2be0*/  FSETP.GEU.AND P3, PT, R84, -126, PT ;  /* 0xc2fc00005400780b */ /* 0x000fe20003f6e000 */
[----:B------:R-:W-:Y:S01]  /*2bf0*/  FADD R13, R43, -R13 ;  /* 0x8000000d2b0d7221 */ /* 0x000fe20000000000 */
[--C-:B------:R-:W-:Y:S01]  /*2c00*/  FADD R44, R44, -R10.reuse ;  /* 0x8000000a2c2c7221 */ /* 0x100fe20000000000 */
[----:B------:R-:W-:Y:S01]  /*2c10*/  FMUL R3, R3, R12 ;  /* 0x0000000c03037220 */ /* 0x000fe20000400000 */
[----:B------:R-:W2:Y:S01]  /*2c20*/  MUFU.EX2 R81, R81 ;  /* 0x0000005100517308 */ /* 0x000ea20000000800 */
[----:B---3--:R-:W-:Y:S01]  /*2c30*/  @!P4 FMUL R79, R79, R79 ;  /* 0x0000004f4f4fc220 */ /* 0x008fe20000400000 */
[----:B------:R-:W-:Y:S01]  /*2c40*/  FSETP.GEU.AND P4, PT, R85, -126, PT ;  /* 0xc2fc00005500780b */ /* 0x000fe20003f8e000 */
[----:B------:R-:W-:Y:S01]  /*2c50*/  @!P1 FMUL R82, R82, 0.5 ;  /* 0x3f00000052529820 */ /* 0x000fe20000400000 */
[----:B------:R-:W-:Y:S01]  /*2c60*/  FMUL R8, R8, R13 ;  /* 0x0000000d08087220 */ /* 0x000fe20000400000 */
[----:B------:R-:W-:Y:S01]  /*2c70*/  FMUL R18, R17, R18 ;  /* 0x0000001211127220 */ /* 0x000fe20000400000 */
[----:B------:R-:W-:Y:S01]  /*2c80*/  F2FP.F16.F32.PACK_AB R75, R79, R78 ;  /* 0x0000004e4f4b723e */ /* 0x000fe200000000ff */
[----:B------:R-:W-:Y:S01]  /*2c90*/  @!P2 FMUL R83, R83, 0.5 ;  /* 0x3f0000005353a820 */ /* 0x000fe20000400000 */
[----:B------:R-:W-:Y:S01]  /*2ca0*/  FADD R10, R46, -R10 ;  /* 0x8000000a2e0a7221 */ /* 0x000fe20000000000 */
[----:B-1----:R-:W-:Y:S01]  /*2cb0*/  @!P5 FMUL R80, R80, R80 ;  /* 0x000000505050d220 */ /* 0x002fe20000400000 */
[----:B------:R-:W-:Y:S01]  /*2cc0*/  FSETP.GEU.AND P5, PT, R86, -126, PT ;  /* 0xc2fc00005600780b */ /* 0x000fe20003fae000 */
[----:B------:R-:W-:Y:S01]  /*2cd0*/  @!P3 FMUL R84, R84, 0.5 ;  /* 0x3f0000005454b820 */ /* 0x000fe20000400000 */
[----:B------:R-:W1:Y:S01]  /*2ce0*/  MUFU.EX2 R82, R82 ;  /* 0x0000005200527308 */ /* 0x000e620000000800 */
[----:B------:R-:W-:Y:S01]  /*2cf0*/  F2FP.F16.F32.PACK_AB R18, R18, R9 ;  /* 0x000000091212723e */ /* 0x000fe200000000ff */
[----:B------:R-:W-:Y:S01]  /*2d00*/  FMUL R9, R78, UR12 ;  /* 0x0000000c4e097c20 */ /* 0x000fe20008400000 */
[----:B------:R-:W-:Y:S01]  /*2d10*/  @!P4 FMUL R85, R85, 0.5 ;  /* 0x3f0000005555c820 */ /* 0x000fe20000400000 */
[--C-:B------:R-:W-:Y:S01]  /*2d20*/  FADD R48, R48, -R4.reuse ;  /* 0x8000000430307221 */ /* 0x100fe20000000000 */
[----:B--2---:R-:W-:Y:S01]  /*2d30*/  @!P6 FMUL R81, R81, R81 ;  /* 0x000000515151e220 */ /* 0x004fe20000400000 */
[----:B------:R-:W-:Y:S01]  /*2d40*/  FSETP.GEU.AND P6, PT, R87, -126, PT ;  /* 0xc2fc00005700780b */ /* 0x000fe20003fce000 */
[----:B------:R-:W-:Y:S01]  /*2d50*/  FMUL R9, R9, R10 ;  /* 0x0000000a09097220 */ /* 0x000fe20000400000 */
[----:B------:R-:W2:Y:S01]  /*2d60*/  MUFU.EX2 R83, R83 ;  /* 0x0000005300537308 */ /* 0x000ea20000000800 */
[----:B------:R-:W-:Y:S01]  /*2d70*/  FADD R50, R50, -R4 ;  /* 0x8000000432327221 */ /* 0x000fe20000000000 */
[--C-:B------:R-:W-:Y:S01]  /*2d80*/  FADD R49, R49, -R5.reuse ;  /* 0x8000000531317221 */ /* 0x100fe20000000000 */
[----:B------:R-:W-:Y:S01]  /*2d90*/  @!P5 FMUL R86, R86, 0.5 ;  /* 0x3f0000005656d820 */ /* 0x000fe20000400000 */
[----:B------:R-:W-:Y:S01]  /*2da0*/  FADD R51, R51, -R5 ;  /* 0x8000000533337221 */ /* 0x000fe20000000000 */
[----:B------:R-:W-:Y:S01]  /*2db0*/  FMUL R4, R81, UR12 ;  /* 0x0000000c51047c20 */ /* 0x000fe20008400000 */
[----:B------:R-:W-:Y:S01]  /*2dc0*/  UIADD3 UR36, UR36, 0x1, URZ ;  /* 0x0000000124247890 */ /* 0x000fe2000fffe03f */
[----:B------:R-:W-:Y:S01]  /*2dd0*/  FADD R12, R47, -R11 ;  /* 0x8000000b2f0c7221 */ /* 0x000fe20000000000 */
[----:B------:R-:W3:Y:S01]  /*2de0*/  MUFU.EX2 R84, R84 ;  /* 0x0000005400547308 */ /* 0x000ee20000000800 */
[----:B-1----:R-:W-:Y:S01]  /*2df0*/  @!P1 FMUL R82, R82, R82 ;  /* 0x0000005252529220 */ /* 0x002fe20000400000 */
[----:B------:R-:W-:Y:S01]  /*2e00*/  UISETP.NE.AND UP0, UPT, UR36, 0x2, UPT ;  /* 0x000000022400788c */ /* 0x000fe2000bf05270 */
[----:B------:R-:W-:Y:S01]  /*2e10*/  @!P6 FMUL R87, R87, 0.5 ;  /* 0x3f0000005757e820 */ /* 0x000fe20000400000 */
[----:B------:R-:W-:Y:S01]  /*2e20*/  FMUL R49, R4, R49 ;  /* 0x0000003104317220 */ /* 0x000fe20000400000 */
[----:B------:R-:W-:Y:S01]  /*2e30*/  FMUL R5, R82, UR12 ;  /* 0x0000000c52057c20 */ /* 0x000fe20008400000 */
[----:B------:R-:W-:Y:S01]  /*2e40*/  FADD R52, R52, -R6 ;  /* 0x8000000634347221 */ /* 0x000fe20000000000 */
[----:B------:R-:W-:Y:S01]  /*2e50*/  FADD R53, R53, -R7 ;  /* 0x8000000735357221 */ /* 0x000fe20000000000 */
[----:B------:R-:W1:Y:S01]  /*2e60*/  MUFU.EX2 R85, R85 ;  /* 0x0000005500557308 */ /* 0x000e620000000800 */
[----:B------:R-:W-:-:S02]  /*2e70*/  WARPGROUP.DEPBAR.LE gsb0, 0x0 ;  /* 0x00008000000079c5 */ /* 0x000fc40000010000 */
[----:B------:R-:W-:Y:S01]  /*2e80*/  WARPGROUP.ARRIVE ;  /* 0x00000000000079c5 */ /* 0x000fe20000000000 */
[----:B------:R-:W-:Y:S01]  /*2e90*/  F2FP.F16.F32.PACK_AB R24, R8, R3 ;  /* 0x000000030818723e */ /* 0x000fe200000000ff */
[----:B------:R-:W-:Y:S01]  /*2ea0*/  FMUL R3, R76, UR12 ;  /* 0x0000000c4c037c20 */ /* 0x000fe20008400000 */
[----:B------:R-:W-:Y:S01]  /*2eb0*/  FADD R8, R45, -R11 ;  /* 0x8000000b2d087221 */ /* 0x000fe20000000000 */
[----:B--2---:R-:W-:Y:S01]  /*2ec0*/  @!P2 FMUL R83, R83, R83 ;  /* 0x000000535353a220 */ /* 0x004fe20000400000 */
[----:B------:R-:W2:Y:S01]  /*2ed0*/  MUFU.EX2 R86, R86 ;  /* 0x0000005600567308 */ /* 0x000ea20000000800 */
[----:B------:R-:W-:Y:S01]  /*2ee0*/  HGMMA.64x32x16.F32 R88, R72, gdesc[UR12].tnspB, R88, gsb0 ;  /* 0x4060000c48587df0 */ /* 0x000fe20008000858 */
[----:B------:R-:W-:Y:S01]  /*2ef0*/  FMUL R44, R3, R44 ;  /* 0x0000002c032c7220 */ /* 0x000fe20000400000 */
[----:B------:R-:W-:Y:S01]  /*2f00*/  FMUL R3, R77, UR12 ;  /* 0x0000000c4d037c20 */ /* 0x000fe20008400000 */
[----:B---3--:R-:W-:Y:S01]  /*2f10*/  @!P3 FMUL R84, R84, R84 ;  /* 0x000000545454b220 */ /* 0x008fe20000400000 */
[----:B------:R-:W-:Y:S01]  /*2f20*/  UIADD3 UR14, UR17, 0xc0, URZ ;  /* 0x000000c0110e7890 */ /* 0x000fe2000fffe03f */
[----:B------:R-:W-:Y:S01]  /*2f30*/  ISETP.NE.AND P2, PT, RZ, UR9, PT ;  /* 0x00000009ff007c0c */ /* 0x000fe2000bf45270 */
[----:B------:R-:W-:Y:S01]  /*2f40*/  FMUL R3, R3, R8 ;  /* 0x0000000803037220 */ /* 0x000fe20000400000 */
[----:B------:R-:W3:Y:S01]  /*2f50*/  MUFU.EX2 R87, R87 ;  /* 0x0000005700577308 */ /* 0x000ee20000000800 */
[----:B-1----:R-:W-:Y:S01]  /*2f60*/  @!P4 FMUL R85, R85, R85 ;  /* 0x000000555555c220 */ /* 0x002fe20000400000 */
[----:B------:R-:W-:Y:S01]  /*2f70*/  FMUL R8, R83, UR12 ;  /* 0x0000000c53087c20 */ /* 0x000fe20008400000 */
[----:B------:R-:W-:Y:S01]  /*2f80*/  UMOV UR15, 0x80000020 ;  /* 0x80000020000f7882 */ /* 0x000fe20000000000 */
[----:B------:R-:W-:Y:S01]  /*2f90*/  F2FP.F16.F32.PACK_AB R10, R3, R44 ;  /* 0x0000002c030a723e */ /* 0x000fe200000000ff */
[----:B------:R-:W-:Y:S01]  /*2fa0*/  FMUL R3, R80, UR12 ;  /* 0x0000000c50037c20 */ /* 0x000fe20008400000 */
[----:B------:R-:W-:Y:S01]  /*2fb0*/  F2FP.F16.F32.PACK_AB R80, R81, R80 ;  /* 0x000000505150723e */ /* 0x000fe200000000ff */
[----:B------:R-:W-:Y:S01]  /*2fc0*/  FMUL R51, R8, R51 ;  /* 0x0000003308337220 */ /* 0x000fe20000400000 */
[----:B------:R-:W-:Y:S01]  /*2fd0*/  F2FP.F16.F32.PACK_AB R81, R83, R82 ;  /* 0x000000525351723e */ /* 0x000fe200000000ff */
[----:B--2---:R-:W-:Y:S01]  /*2fe0*/  @!P5 FMUL R86, R86, R86 ;  /* 0x000000565656d220 */ /* 0x004fe20000400000 */
[----:B------:R-:W-:Y:S01]  /*2ff0*/  F2FP.F16.F32.PACK_AB R82, R85, R84 ;  /* 0x000000545552723e */ /* 0x000fe200000000ff */
[----:B------:R-:W-:Y:S01]  /*3000*/  FMUL R48, R3, R48 ;  /* 0x0000003003307220 */ /* 0x000fe20000400000 */
[----:B------:R-:W-:Y:S01]  /*3010*/  FMUL R50, R5, R50 ;  /* 0x0000003205327220 */ /* 0x000fe20000400000 */
[----:B------:R-:W-:Y:S01]  /*3020*/  FADD R8, R55, -R7 ;  /* 0x8000000737087221 */ /* 0x000fe20000000000 */
[----:B------:R-:W-:Y:S01]  /*3030*/  FMUL R3, R84, UR12 ;  /* 0x0000000c54037c20 */ /* 0x000fe20008400000 */
[----:B------:R-:W-:Y:S01]  /*3040*/  FMUL R4, R85, UR12 ;  /* 0x0000000c55047c20 */ /* 0x000fe20008400000 */
[----:B------:R-:W-:Y:S01]  /*3050*/  FMUL R11, R79, UR12 ;  /* 0x0000000c4f0b7c20 */ /* 0x000fe20008400000 */
[----:B---3--:R-:W-:Y:S01]  /*3060*/  @!P6 FMUL R87, R87, R87 ;  /* 0x000000575757e220 */ /* 0x008fe20000400000 */
[----:B------:R-:W-:Y:S01]  /*3070*/  FADD R6, R54, -R6 ;  /* 0x8000000636067221 */ /* 0x000fe20000000000 */
[----:B------:R-:W-:Y:S01]  /*3080*/  FMUL R5, R86, UR12 ;  /* 0x0000000c56057c20 */ /* 0x000fe20008400000 */
[----:B------:R-:W-:Y:S01]  /*3090*/  USEL UR16, URZ, 0x1, UP0 ;  /* 0x000000013f107887 */ /* 0x000fe20008000000 */
[C---:B------:R-:W-:Y:S01]  /*30a0*/  FMUL R7, R87.reuse, UR12 ;  /* 0x0000000c57077c20 */ /* 0x040fe20008400000 */
[----:B------:R-:W-:Y:S01]  /*30b0*/  F2FP.F16.F32.PACK_AB R83, R87, R86 ;  /* 0x000000565753723e */ /* 0x000fe200000000ff */
[----:B------:R-:W-:Y:S01]  /*30c0*/  FMUL R3, R3, R52 ;  /* 0x0000003403037220 */ /* 0x000fe20000400000 */
[----:B------:R-:W-:Y:S01]  /*30d0*/  F2FP.F16.F32.PACK_AB R14, R32, R21 ;  /* 0x00000015200e723e */ /* 0x000fe200000000ff */
[----:B------:R-:W-:Y:S01]  /*30e0*/  FMUL R26, R4, R53 ;  /* 0x00000035041a7220 */ /* 0x000fe20000400000 */
[----:B------:R-:W-:Y:S01]  /*30f0*/  FMUL R12, R11, R12 ;  /* 0x0000000c0b0c7220 */ /* 0x000fe20000400000 */
[----:B------:R-:W-:Y:S01]  /*3100*/  FMUL R5, R5, R6 ;  /* 0x0000000605057220 */ /* 0x000fe20000400000 */
[----:B------:R-:W-:Y:S01]  /*3110*/  FMUL R32, R7, R8 ;  /* 0x0000000807207220 */ /* 0x000fe20000400000 */
[----:B------:R-:W-:Y:S01]  /*3120*/  USEL UR36, UR36, URZ, UP0 ;  /* 0x0000003f24247287 */ /* 0x000fe20008000000 */
[----:B------:R-:W-:-:S02]  /*3130*/  LOP3.LUT R15, R15, UR16, RZ, 0x3c, !PT ;  /* 0x000000100f0f7c12 */ /* 0x000fc4000f8e3cff */
[----:B------:R-:W-:Y:S02]  /*3140*/  F2FP.F16.F32.PACK_AB R8, R26, R3 ;  /* 0x000000031a08723e */ /* 0x000fe400000000ff */
[----:B------:R-:W-:Y:S02]  /*3150*/  F2FP.F16.F32.PACK_AB R20, R41, R20 ;  /* 0x000000142914723e */ /* 0x000fe400000000ff */
[----:B------:R-:W-:Y:S02]  /*3160*/  F2FP.F16.F32.PACK_AB R12, R12, R9 ;  /* 0x000000090c0c723e */ /* 0x000fe400000000ff */
[----:B------:R-:W-:Y:S02]  /*3170*/  F2FP.F16.F32.PACK_AB R4, R49, R48 ;  /* 0x000000303104723e */ /* 0x000fe400000000ff */
[----:B------:R-:W-:Y:S02]  /*3180*/  F2FP.F16.F32.PACK_AB R6, R51, R50 ;  /* 0x000000323306723e */ /* 0x000fe400000000ff */
[----:B------:R-:W-:Y:S01]  /*3190*/  F2FP.F16.F32.PACK_AB R26, R32, R5 ;  /* 0x00000005201a723e */ /* 0x000fe200000000ff */
[----:B------:R-:W-:-:S02]  /*31a0*/  WARPGROUP.DEPBAR.LE gsb0, 0x0 ;  /* 0x00008000000079c5 */ /* 0x000fc40000010000 */
[----:B------:R-:W-:-:S06]  /*31b0*/  WARPGROUP.ARRIVE ;  /* 0x00000000000079c5 */ /* 0x000fcc0000000000 */
[----:B------:R-:W-:Y:S03]  /*31c0*/  HGMMA.64x32x16.F32 R88, R80, gdesc[UR12].tnspB, R88, gsb0 ;  /* 0x4060000c50587df0 */ /* 0x000fe60008000858 */
[----:B------:R-:W-:Y:S02]  /*31d0*/  WARPGROUP.DEPBAR.LE gsb0, 0x0 ;  /* 0x00008000000079c5 */ /* 0x000fe40000010000 */
[----:B------:R-:W-:Y:S05]  /*31e0*/  @P2 BRA `(.L_x_24) ;  /* 0x0000000000142947 */ /* 0x000fea0003800000 */
[----:B------:R-:W-:Y:S01]  /*31f0*/  ULEA UR14, UR36, UR37, 0x1 ;  /* 0x00000025240e7291 */ /* 0x000fe2000f8e083f */
[----:B------:R-:W-:-:S03]  /*3200*/  SHF.L.U32 R3, R15, 0x1f, RZ ;  /* 0x0000001f0f037819 */ /* 0x000fc600000006ff */
[----:B------:R-:W-:-:S09]  /*3210*/  ULEA UR14, UR14, UR38, 0x3 ;  /* 0x000000260e0e7291 */ /* 0x000fd2000f8e183f */
[----:B------:R-:W1:Y:S02]  /*3220*/  SYNCS.PHASECHK.TRANS64.TRYWAIT P1, [UR14+0x104a0], R3 ;  /* 0x0104a003ff0075a7 */ /* 0x000e64000802014e */
[----:B-1----:R-:W-:Y:S05]  /*3230*/  @!P1 BRA `(.L_x_25) ;  /* 0x0000004000949947 */ /* 0x002fea0003800000 */
.L_x_24:
[----:B------:R2:W-:Y:S04]  /*3240*/  STS [R127+0x4000], R0 ;  /* 0x004000007f007388 */ /* 0x0005e80000000800 */
        /* <DEDUP_REMOVED lines=14> */
[----:B------:R2:W-:Y:S01]  /*3330*/  STS [R127+0x4780], R26 ;  /* 0x0047801a7f007388 */ /* 0x0005e20000000800 */
[----:B------:R-:W-:Y:S01]  /*3340*/  @!PT LDS RZ, [RZ] ;  /* 0x00000000fffff984 */ /* 0x000fe20000000800 */
[----:B------:R-:W-:Y:S01]  /*3350*/  @!PT LDS RZ, [RZ] ;  /* 0x00000000fffff984 */ /* 0x000fe20000000800 */
[----:B------:R-:W-:Y:S01]  /*3360*/  @!PT LDS RZ, [RZ] ;  /* 0x00000000fffff984 */ /* 0x000fe20000000800 */
[----:B------:R-:W-:Y:S01]  /*3370*/  @!PT LDS RZ, [RZ] ;  /* 0x00000000fffff984 */ /* 0x000fe20000000800 */
[----:B------:R3:W-:Y:S06]  /*3380*/  MEMBAR.ALL.CTA ;  /* 0x0000000000007992 */ /* 0x0007ec0000008000 */
[----:B---3--:R-:W3:Y:S01]  /*3390*/  FENCE.VIEW.ASYNC.S ;  /* 0x00000000000073c6 */ /* 0x008ee20000000000 */
[----:B------:R-:W-:Y:S05]  /*33a0*/  @P2 BRA `(.L_x_26) ;  /* 0x0000000000242947 */ /* 0x000fea0003800000 */
[----:B------:R-:W-:Y:S02]  /*33b0*/  USHF.L.U32 UR14, UR36, 0x1, URZ ;  /* 0x00000001240e7899 */ /* 0x000fe4000800063f */
[----:B------:R-:W-:Y:S02]  /*33c0*/  UIADD3 UR36, UR36, 0x1, URZ ;  /* 0x0000000124247890 */ /* 0x000fe4000fffe03f */
[----:B------:R-:W-:Y:S02]  /*33d0*/  ULOP3.LUT UR14, UR14, 0xfffffffe, UR20, 0xe2, !UPT ;  /* 0xfffffffe0e0e7892 */ /* 0x000fe4000f8ee214 */
[----:B------:R-:W-:Y:S02]  /*33e0*/  UISETP.NE.AND UP0, UPT, UR36, 0x2, UPT ;  /* 0x000000022400788c */ /* 0x000fe4000bf05270 */
[----:B------:R-:W-:Y:S02]  /*33f0*/  ULEA UR14, UR14, UR38, 0x3 ;  /* 0x000000260e0e7291 */ /* 0x000fe4000f8e183f */
[----:B------:R-:W-:-:S07]  /*3400*/  USEL UR36, UR36, URZ, UP0 ;  /* 0x0000003f24247287 */ /* 0x000fce0008000000 */
[----:B---3--:R-:W-:Y:S01]  /*3410*/  SYNCS.ARRIVE.TRANS64.A1T0 RZ, [UR14+0x104a0], RZ ;  /* 0x0104a0ffffff79a7 */ /* 0x008fe2000810000e */
[----:B------:R-:W-:-:S06]  /*3420*/  USEL UR14, URZ, 0x1, UP0 ;  /* 0x000000013f0e7887 */ /* 0x000fcc0008000000 */
[----:B------:R-:W-:-:S07]  /*3430*/  LOP3.LUT R15, R15, UR14, RZ, 0x3c, !PT ;  /* 0x0000000e0f0f7c12 */ /* 0x000fce000f8e3cff */
.L_x_26:
[----:B------:R-:W-:-:S06]  /*3440*/  UISETP.NE.AND UP0, UPT, UR9, 0x1, UPT ;  /* 0x000000010900788c */ /* 0x000fcc000bf05270 */
[----:B------:R-:W-:-:S13]  /*3450*/  PLOP3.LUT P1, PT, PT, PT, UP0, 0x80, 0x0 ;  /* 0x000000000000781c */ /* 0x000fda0003f2f008 */
[----:B------:R-:W-:Y:S05]  /*3460*/  @!P1 BRA `(.L_x_27) ;  /* 0x0000000000b89947 */ /* 0x000fea0003800000 */
[----:B------:R-:W-:Y:S01]  /*3470*/  UIADD3 UR14, UR38, 0x4000, URZ ;  /* 0x00004000260e7890 */ /* 0x000fe2000fffe03f */
[----:B---3--:R-:W-:Y:S01]  /*3480*/  WARPGROUP.ARRIVE ;  /* 0x00000000000079c5 */ /* 0x008fe20000000000 */
[----:B------:R-:W-:Y:S02]  /*3490*/  ULEA UR23, UR24, UR23, 0x8 ;  /* 0x0000001718177291 */ /* 0x000fe4000f8e403f */
[----:B------:R-:W-:Y:S01]  /*34a0*/  USHF.R.U32.HI UR14, URZ, 0x4, UR14 ;  /* 0x000000043f0e7899 */ /* 0x000fe2000801160e */
[----:B------:R-:W-:Y:S01]  /*34b0*/  UMOV UR19, 0x80000020 ;  /* 0x8000002000137882 */ /* 0x000fe20000000000 */
[----:B------:R-:W-:Y:S02]  /*34c0*/  UMOV UR17, 0x40 ;  /* 0x0000004000117882 */ /* 0x000fe40000000000 */
[----:B------:R-:W-:Y:S01]  /*34d0*/  ULOP3.LUT UR14, UR14, 0x3fff, URZ, 0xc0, !UPT ;  /* 0x00003fff0e0e7892 */ /* 0x000fe2000f8ec03f */
[----:B------:R-:W-:Y:S01]  /*34e0*/  UMOV UR18, UR23 ;  /* 0x0000001700127c82 */ /* 0x000fe20008000000 */
[----:B------:R-:W-:-:S02]  /*34f0*/  UISETP.NE.AND UP0, UPT, UR10, 0x3, UPT ;  /* 0x000000030a00788c */ /* 0x000fc4000bf05270 */
[----:B------:R-:W-:-:S04]  /*3500*/  ULOP3.LUT UR14, UR14, 0x80000, URZ, 0xfc, !UPT ;  /* 0x000800000e0e7892 */ /* 0x000fc8000f8efc3f */
[----:B------:R-:W-:Y:S01]  /*3510*/  ULEA UR14, UR9, UR14, 0x9 ;  /* 0x0000000e090e7291 */ /* 0x000fe2000f8e483f */
[----:B------:R-:W-:-:S06]  /*3520*/  PLOP3.LUT P2, PT, PT, PT, UP0, 0x80, 0x0 ;  /* 0x000000000000781c */ /* 0x000fcc0003f4f008 */
[----:B------:R-:W-:Y:S02]  /*3530*/  UMOV UR16, UR14 ;  /* 0x0000000e00107c82 */ /* 0x000fe40008000000 */
[----:B------:R-:W-:Y:S01]  /*3540*/  HGMMA.64x32x16.F32 R104, gdesc[UR16].tnspB, R104, gsb0 ;  /* 0x40600000106879f0 */ /* 0x000fe20008000868 */
[----:B------:R-:W-:Y:S02]  /*3550*/  UIADD3 UR18, UR23, 0x40, URZ ;  /* 0x0000004017127890 */ /* 0x000fe4000fffe03f */
[----:B------:R-:W-:Y:S01]  /*3560*/  UIADD3 UR16, UR14, 0x10, URZ ;  /* 0x000000100e107890 */ /* 0x000fe2000fffe03f */
[----:B------:R-:W-:Y:S01]  /*3570*/  UMOV UR19, 0x80000020 ;  /* 0x8000002000137882 */ /* 0x000fe20000000000 */
[----:B------:R-:W-:Y:S01]  /*3580*/  UMOV UR17, 0x40 ;  /* 0x0000004000117882 */ /* 0x000fe20000000000 */
[----:B------:R-:W-:Y:S02]  /*3590*/  WARPGROUP.DEPBAR.LE gsb0, 0x0 ;  /* 0x00008000000079c5 */ /* 0x000fe40000010000 */
[----:B------:R-:W-:-:S06]  /*35a0*/  WARPGROUP.ARRIVE ;  /* 0x00000000000079c5 */ /* 0x000fcc0000000000 */
        /* <DEDUP_REMOVED lines=14> */
[----:B------:R-:W-:Y:S03]  /*3690*/  HGMMA.64x32x16.F32 R104, gdesc[UR16].tnspB, R104, gsb0 ;  /* 0x40600000106879f0 */ /* 0x000fe60008000868 */
[----:B------:R-:W-:Y:S02]  /*36a0*/  WARPGROUP.DEPBAR.LE gsb0, 0x0 ;  /* 0x00008000000079c5 */ /* 0x000fe40000010000 */
[----:B------:R-:W-:Y:S05]  /*36b0*/  @!P2 BRA `(.L_x_28) ;  /* 0x000000000004a947 */ /* 0x000fea0003800000 */
[----:B------:R-:W-:Y:S01]  /*36c0*/  BPT.TRAP 0x1 ;  /* 0x000000040000795c */ /* 0x000fe20000300000 */
.L_x_28:
[----:B-1----:R-:W-:Y:S02]  /*36d0*/  LEA R3, R128, UR38, 0x3 ;  /* 0x0000002680037c11 */ /* 0x002fe4000f8e18ff */
[----:B--2---:R-:W-:-:S04]  /*36e0*/  SHF.L.U32 R0, R124, 0x1f, RZ ;  /* 0x0000001f7c007819 */ /* 0x004fc800000006ff */
[----:B------:R-:W1:Y:S02]  /*36f0*/  SYNCS.PHASECHK.TRANS64.TRYWAIT P1, [R3+URZ+0x10490], R0 ;  /* 0x01049000030075a7 */ /* 0x000e64000802017f */
[----:B-1----:R-:W-:Y:S05]  /*3700*/  @!P1 BRA `(.L_x_29) ;  /* 0x0000003c00789947 */ /* 0x002fea0003800000 */
.L_x_128:
[----:B------:R-:W-:Y:S05]  /*3710*/  @!P2 BRA `(.L_x_30) ;  /* 0x000000000004a947 */ /* 0x000fea0003800000 */
[----:B------:R-:W-:Y:S01]  /*3720*/  BPT.TRAP 0x1 ;  /* 0x000000040000795c */ /* 0x000fe20000300000 */
.L_x_30:
[----:B------:R2:W-:Y:S01]  /*3730*/  SYNCS.ARRIVE.TRANS64.A1T0 RZ, [R3+URZ+0x10480], RZ ;  /* 0x010480ff03ff79a7 */ /* 0x0005e2000810003f */
[----:B------:R-:W-:Y:S05]  /*3740*/  BRA `(.L_x_31) ;  /* 0x0000000800f47947 */ /* 0x000fea0003800000 */
.L_x_27:
[----:B------:R-:W-:Y:S01]  /*3750*/  ULEA UR14, UR36, UR37, 0x1 ;  /* 0x00000025240e7291 */ /* 0x000fe2000f8e083f */
[----:B--2---:R-:W-:-:S03]  /*3760*/  SHF.L.U32 R0, R15, 0x1f, RZ ;  /* 0x0000001f0f007819 */ /* 0x004fc600000006ff */
[----:B------:R-:W-:-:S09]  /*3770*/  ULEA UR14, UR14, UR21, 0x3 ;  /* 0x000000150e0e7291 */ /* 0x000fd2000f8e183f */
[----:B---3--:R-:W2:Y:S02]  /*3780*/  SYNCS.PHASECHK.TRANS64.TRYWAIT P1, [UR14], R0 ;  /* 0x00000000ff0075a7 */ /* 0x008ea4000802014e */
[----:B--2---:R-:W-:Y:S05]  /*3790*/  @!P1 BRA `(.L_x_32) ;  /* 0x0000003c00689947 */ /* 0x004fea0003800000 */
.L_x_129:
[----:B------:R-:W-:Y:S01]  /*37a0*/  UIADD3 UR14, UR38, 0x4000, URZ ;  /* 0x00004000260e7890 */ /* 0x000fe2000fffe03f */
[----:B-1----:R-:W-:Y:S01]  /*37b0*/  WARPGROUP.ARRIVE ;  /* 0x00000000000079c5 */ /* 0x002fe20000000000 */
[----:B------:R-:W-:Y:S02]  /*37c0*/  USHF.L.U32 UR25, UR5, 0x8, URZ ;  /* 0x0000000805197899 */ /* 0x000fe4000800063f */
[----:B------:R-:W-:Y:S02]  /*37d0*/  USHF.R.U32.HI UR14, URZ, 0x4, UR14 ;  /* 0x000000043f0e7899 */ /* 0x000fe4000801160e */
[----:B------:R-:W-:Y:S02]  /*37e0*/  ULOP3.LUT UR28, UR25, 0x200, URZ, 0x3c, !UPT ;  /* 0x00000200191c7892 */ /* 0x000fe4000f8e3c3f */
[----:B------:R-:W-:Y:S02]  /*37f0*/  ULOP3.LUT UR15, UR14, 0x3fff, URZ, 0xc0, !UPT ;  /* 0x00003fff0e0f7892 */ /* 0x000fe4000f8ec03f */
[----:B------:R-:W-:-:S02]  /*3800*/  UIADD3 UR18, UR22, UR28, URZ ;  /* 0x0000001c16127290 */ /* 0x000fc4000fffe03f */
[----:B------:R-:W-:Y:S01]  /*3810*/  ULOP3.LUT UR14, UR15, 0x400000, URZ, 0xfc, !UPT ;  /* 0x004000000f0e7892 */ /* 0x000fe2000f8efc3f */
[----:B------:R-:W-:Y:S01]  /*3820*/  UMOV UR19, 0x80000020 ;  /* 0x8000002000137882 */ /* 0x000fe20000000000 */
[----:B------:R-:W-:Y:S01]  /*3830*/  UMOV UR17, 0x8 ;  /* 0x0000000800117882 */ /* 0x000fe20000000000 */
[----:B------:R-:W-:Y:S02]  /*3840*/  ULOP3.LUT UR15, UR15, 0x80000, URZ, 0xfc, !UPT ;  /* 0x000800000f0f7892 */ /* 0x000fe4000f8efc3f */
[----:B------:R-:W-:Y:S02]  /*3850*/  ULEA UR23, UR24, UR23, 0x8 ;  /* 0x0000001718177291 */ /* 0x000fe4000f8e403f */
[----:B------:R-:W-:Y:S01]  /*3860*/  UMOV UR16, UR14 ;  /* 0x0000000e00107c82 */ /* 0x000fe20008000000 */
[----:B------:R-:W-:Y:S01]  /*3870*/  UISETP.NE.AND UP0, UPT, UR10, 0x3, UPT ;  /* 0x000000030a00788c */ /* 0x000fe2000bf05270 */
[----:B------:R-:W-:Y:S01]  /*3880*/  HGMMA.64x32x16.F32 R24, gdesc[UR16].tnspA.tnspB, RZ, !UPT, gsb0 ;  /* 0x60600000101879f0 */ /* 0x000fe2000c0008ff */
[----:B------:R-:W-:-:S02]  /*3890*/  UIADD3 UR18, UR28, 0x40, UR22 ;  /* 0x000000401c127890 */ /* 0x000fc4000fffe016 */
[----:B------:R-:W-:Y:S01]  /*38a0*/  UIADD3 UR16, UR14, 0x80, URZ ;  /* 0x000000800e107890 */ /* 0x000fe2000fffe03f */
[----:B------:R-:W-:Y:S01]  /*38b0*/  UMOV UR19, 0x80000020 ;  /* 0x8000002000137882 */ /* 0x000fe20000000000 */
[----:B------:R-:W-:Y:S01]  /*38c0*/  UMOV UR17, 0x8 ;  /* 0x0000000800117882 */ /* 0x000fe20000000000 */
[----:B------:R-:W-:Y:S01]  /*38d0*/  PLOP3.LUT P1, PT, PT, PT, UP0, 0x80, 0x0 ;  /* 0x000000000000781c */ /* 0x000fe20003f2f008 */
[----:B------:R-:W-:Y:S02]  /*38e0*/  WARPGROUP.DEPBAR.LE gsb0, 0x0 ;  /* 0x00008000000079c5 */ /* 0x000fe40000010000 */
[----:B------:R-:W-:-:S06]  /*38f0*/  WARPGROUP.ARRIVE ;  /* 0x00000000000079c5 */ /* 0x000fcc0000000000 */
[----:B------:R-:W-:Y:S01]  /*3900*/  HGMMA.64x32x16.F32 R24, gdesc[UR16].tnspA.tnspB, R24, gsb0 ;  /* 0x60600000101879f0 */ /* 0x000fe20008000818 */
[----:B------:R-:W-:Y:S02]  /*3910*/  UIADD3 UR18, UR28, 0x80, UR22 ;  /* 0x000000801c127890 */ /* 0x000fe4000fffe016 */
[----:B------:R-:W-:Y:S01]  /*3920*/  UIADD3 UR16, UR14, 0x100, URZ ;  /* 0x000001000e107890 */ /* 0x000fe2000fffe03f */
[----:B------:R-:W-:Y:S01]  /*3930*/  UMOV UR19, 0x80000020 ;  /* 0x8000002000137882 */ /* 0x000fe20000000000 */
[----:B------:R-:W-:Y:S01]  /*3940*/  UMOV UR17, 0x8 ;  /* 0x0000000800117882 */ /* 0x000fe20000000000 */
        /* <DEDUP_REMOVED lines=10> */
[----:B------:R-:W-:Y:S02]  /*39f0*/  UIADD3 UR18, UR22, UR25, URZ ;  /* 0x0000001916127290 */ /* 0x000fe4000fffe03f */
        /* <DEDUP_REMOVED lines=24> */
[----:B------:R-:W-:Y:S01]  /*3b80*/  UIADD3 UR14, UR15, 0x200, URZ ;  /* 0x000002000f0e7890 */ /* 0x000fe2000fffe03f */
[----:B------:R-:W-:Y:S02]  /*3b90*/  WARPGROUP.DEPBAR.LE gsb0, 0x0 ;  /* 0x00008000000079c5 */ /* 0x000fe40000010000 */
[----:B------:R-:W-:-:S06]  /*3ba0*/  WARPGROUP.ARRIVE ;  /* 0x00000000000079c5 */ /* 0x000fcc0000000000 */
[----:B------:R-:W-:Y:S01]  /*3bb0*/  HGMMA.64x32x16.F32 R24, gdesc[UR16].tnspA.tnspB, R24, gsb0 ;  /* 0x60600000101879f0 */ /* 0x000fe20008000818 */
[----:B------:R-:W-:Y:S01]  /*3bc0*/  UMOV UR18, UR23 ;  /* 0x0000001700127c82 */ /* 0x000fe20008000000 */
[----:B------:R-:W-:Y:S01]  /*3bd0*/  UMOV UR19, 0x80000020 ;  /* 0x8000002000137882 */ /* 0x000fe20000000000 */
[----:B------:R-:W-:Y:S01]  /*3be0*/  UMOV UR16, UR14 ;  /* 0x0000000e00107c82 */ /* 0x000fe20008000000 */
[----:B------:R-:W-:Y:S01]  /*3bf0*/  UMOV UR17, 0x40 ;  /* 0x0000004000117882 */ /* 0x000fe20000000000 */
[----:B------:R-:W-:-:S04]  /*3c00*/  USHF.L.U32 UR14, UR36, 0x1, URZ ;  /* 0x00000001240e7899 */ /* 0x000fc8000800063f */
[----:B------:R-:W-:-:S04]  /*3c10*/  ULOP3.LUT UR20, UR14, 0xfffffffe, UR20, 0xe2, !UPT ;  /* 0xfffffffe0e147892 */ /* 0x000fc8000f8ee214 */
[----:B------:R-:W-:Y:S01]  /*3c20*/  ULEA UR21, UR20, UR21, 0x3 ;  /* 0x0000001514157291 */ /* 0x000fe2000f8e183f */
        /* <DEDUP_REMOVED lines=25> */
[----:B------:R-:W-:Y:S01]  /*3dc0*/  SYNCS.ARRIVE.TRANS64.A1T0 RZ, [UR21], RZ ;  /* 0x000000ffffff79a7 */ /* 0x000fe20008100015 */
[----:B------:R-:W-:Y:S05]  /*3dd0*/  @!P1 BRA `(.L_x_33) ;  /* 0x0000000000049947 */ /* 0x000fea0003800000 */
[----:B------:R-:W-:Y:S01]  /*3de0*/  BPT.TRAP 0x1 ;  /* 0x000000040000795c */ /* 0x000fe20000300000 */
.L_x_33:
[----:B------:R-:W-:Y:S02]  /*3df0*/  LEA R14, R128, UR38, 0x3 ;  /* 0x00000026800e7c11 */ /* 0x000fe4000f8e18ff */
[----:B------:R-:W-:-:S04]  /*3e00*/  SHF.L.U32 R3, R124, 0x1f, RZ ;  /* 0x0000001f7c037819 */ /* 0x000fc800000006ff */
[----:B------:R-:W1:Y:S02]  /*3e10*/  SYNCS.PHASECHK.TRANS64.TRYWAIT P2, [R14+URZ+0x10490], R3 ;  /* 0x010490030e0075a7 */ /* 0x000e64000804017f */
[----:B-1----:R-:W-:Y:S05]  /*3e20*/  @!P2 BRA `(.L_x_34) ;  /* 0x0000003400dca947 */ /* 0x002fea0003800000 */
.L_x_130:
[----:B------:R-:W2:Y:S01]  /*3e30*/  S2UR UR16, SR_SWINHI ;  /* 0x00000000001079c3 */ /* 0x000ea20000002f00 */
[----:B-1----:R-:W-:-:S04]  /*3e40*/  SHF.L.U32 R3, R128, 0xb, RZ ;  /* 0x0000000b80037819 */ /* 0x002fc800000006ff */
[----:B------:R-:W-:Y:S02]  /*3e50*/  SHF.R.S32.HI R5, RZ, 0x1f, R3 ;  /* 0x0000001fff057819 */ /* 0x000fe40000011403 */
[----:B------:R-:W-:-:S04]  /*3e60*/  IADD3 R0, P2, R126, R3, RZ ;  /* 0x000000037e007210 */ /* 0x000fc80007f5e0ff */
[----:B------:R-:W-:Y:S01]  /*3e70*/  LEA.HI.X.SX32 R5, R126, R5, 0x1, P2 ;  /* 0x000000057e057211 */ /* 0x000fe200010f0eff */
[----:B------:R-:W-:Y:S01]  /*3e80*/  UMOV UR14, UR38 ;  /* 0x00000026000e7c82 */ /* 0x000fe20008000000 */
[----:B--2---:R-:W-:Y:S01]  /*3e90*/  UMOV UR15, UR16 ;  /* 0x00000010000f7c82 */ /* 0x004fe20008000000 */
[----:B------:R-:W-:-:S04]  /*3ea0*/  LEA R19, P2, R0, UR14, 0x2 ;  /* 0x0000000e00137c11 */ /* 0x000fc8000f8410ff */
[----:B------:R-:W-:Y:S02]  /*3eb0*/  LEA.HI.X R0, R0, UR15, R5, 0x2, P2 ;  /* 0x0000000f00007c11 */ /* 0x000fe400090f1405 */
[C---:B------:R-:W-:Y:S02]  /*3ec0*/  IADD3 R3, P3, R19.reuse, 0xc000, RZ ;  /* 0x0000c00013037810 */ /* 0x040fe40007f7e0ff */
[C---:B------:R-:W-:Y:S02]  /*3ed0*/  IADD3 R5, P6, R19.reuse, 0xc400, RZ ;  /* 0x0000c40013057810 */ /* 0x040fe40007fde0ff */
[----:B------:R-:W-:Y:S02]  /*3ee0*/  IADD3 R7, P5, R19, 0xc020, RZ ;  /* 0x0000c02013077810 */ /* 0x000fe40007fbe0ff */
[----:B------:R-:W-:Y:S02]  /*3ef0*/  LOP3.LUT R2, R3, 0x380, RZ, 0xc0, !PT ;  /* 0x0000038003027812 */ /* 0x000fe400078ec0ff */
[----:B------:R-:W-:-:S02]  /*3f00*/  LOP3.LUT R4, R5, 0x380, RZ, 0xc0, !PT ;  /* 0x0000038005047812 */ /* 0x000fc400078ec0ff */
[----:B------:R-:W-:Y:S02]  /*3f10*/  LOP3.LUT R6, R7, 0x380, RZ, 0xc0, !PT ;  /* 0x0000038007067812 */ /* 0x000fe400078ec0ff */
[----:B------:R-:W-:Y:S02]  /*3f20*/  SHF.R.U64 R2, R2, 0x3, RZ ;  /* 0x0000000302027819 */ /* 0x000fe400000012ff */
[----:B------:R-:W-:Y:S02]  /*3f30*/  SHF.R.U64 R4, R4, 0x3, RZ ;  /* 0x0000000304047819 */ /* 0x000fe400000012ff */
[----:B------:R-:W-:Y:S02]  /*3f40*/  SHF.R.U64 R6, R6, 0x3, RZ ;  /* 0x0000000306067819 */ /* 0x000fe400000012ff */
[C---:B------:R-:W-:Y:S02]  /*3f50*/  IADD3 R9, P2, R19.reuse, 0xc420, RZ ;  /* 0x0000c42013097810 */ /* 0x040fe40007f5e0ff */
[----:B------:R-:W-:Y:S01]  /*3f60*/  LOP3.LUT R2, R2, R3, RZ, 0x3c, !PT ;  /* 0x0000000302027212 */ /* 0x000fe200078e3cff */
[--C-:B------:R-:W-:Y:S01]  /*3f70*/  IMAD.X R3, RZ, RZ, R0.reuse, P3 ;  /* 0x000000ffff037224 */ /* 0x100fe200018e0600 */
[----:B------:R-:W-:Y:S01]  /*3f80*/  LOP3.LUT R4, R4, R5, RZ, 0x3c, !PT ;  /* 0x0000000504047212 */ /* 0x000fe200078e3cff */
[----:B------:R-:W-:Y:S01]  /*3f90*/  IMAD.X R5, RZ, RZ, R0, P6 ;  /* 0x000000ffff057224 */ /* 0x000fe200030e0600 */
[----:B------:R-:W-:-:S02]  /*3fa0*/  IADD3 R11, P4, R19, 0xc040, RZ ;  /* 0x0000c040130b7810 */ /* 0x000fc40007f9e0ff */
[----:B------:R-:W-:Y:S01]  /*3fb0*/  LOP3.LUT R6, R6, R7, RZ, 0x3c, !PT ;  /* 0x0000000706067212 */ /* 0x000fe200078e3cff */
[----:B------:R-:W-:Y:S01]  /*3fc0*/  IMAD.X R7, RZ, RZ, R0, P5 ;  /* 0x000000ffff077224 */ /* 0x000fe200028e0600 */
[C---:B------:R-:W-:Y:S01]  /*3fd0*/  IADD3 R13, P3, R19.reuse, 0xc440, RZ ;  /* 0x0000c440130d7810 */ /* 0x040fe20007f7e0ff */
[----:B------:R1:W-:Y:S01]  /*3fe0*/  ST.E desc[UR26][R2.64], R24 ;  /* 0x0000001802007985 */ /* 0x0003e2000c10191a */
[----:B------:R-:W-:Y:S02]  /*3ff0*/  IADD3 R17, P6, R19, 0xc060, RZ ;  /* 0x0000c06013117810 */ /* 0x000fe40007fde0ff */
[----:B------:R-:W-:Y:S01]  /*4000*/  LOP3.LUT R8, R9, 0x380, RZ, 0xc0, !PT ;  /* 0x0000038009087812 */ /* 0x000fe200078ec0ff */
[----:B------:R1:W-:Y:S01]  /*4010*/  ST.E desc[UR26][R2.64+0x4], R25 ;  /* 0x0000041902007985 */ /* 0x0003e2000c10191a */
[----:B------:R-:W-:Y:S02]  /*4020*/  IADD3 R19, P5, R19, 0xc460, RZ ;  /* 0x0000c46013137810 */ /* 0x000fe40007fbe0ff */
[----:B------:R-:W-:Y:S01]  /*4030*/  LOP3.LUT R10, R11, 0x380, RZ, 0xc0, !PT ;  /* 0x000003800b0a7812 */ /* 0x000fe200078ec0ff */
[----:B------:R1:W-:Y:S01]  /*4040*/  ST.E desc[UR26][R4.64], R26 ;  /* 0x0000001a04007985 */ /* 0x0003e2000c10191a */
[----:B------:R-:W-:-:S02]  /*4050*/  LOP3.LUT R12, R13, 0x380, RZ, 0xc0, !PT ;  /* 0x000003800d0c7812 */ /* 0x000fc400078ec0ff */
[----:B------:R-:W-:Y:S01]  /*4060*/  LOP3.LUT R16, R17, 0x380, RZ, 0xc0, !PT ;  /* 0x0000038011107812 */ /* 0x000fe200078ec0ff */
[----:B------:R1:W-:Y:S01]  /*4070*/  ST.E desc[UR26][R4.64+0x4], R27 ;  /* 0x0000041b04007985 */ /* 0x0003e2000c10191a */
[----:B------:R-:W-:Y:S02]  /*4080*/  SHF.R.U64 R8, R8, 0x3, RZ ;  /* 0x0000000308087819 */ /* 0x000fe400000012ff */
[----:B------:R-:W-:Y:S01]  /*4090*/  LOP3.LUT R18, R19, 0x380, RZ, 0xc0, !PT ;  /* 0x0000038013127812 */ /* 0x000fe200078ec0ff */
[----:B------:R1:W-:Y:S01]  /*40a0*/  ST.E desc[UR26][R6.64], R28 ;  /* 0x0000001c06007985 */ /* 0x0003e2000c10191a */
[----:B------:R-:W-:Y:S02]  /*40b0*/  SHF.R.U64 R10, R10, 0x3, RZ ;  /* 0x000000030a0a7819 */ /* 0x000fe400000012ff */
[----:B------:R-:W-:Y:S01]  /*40c0*/  SHF.R.U64 R12, R12, 0x3, RZ ;  /* 0x000000030c0c7819 */ /* 0x000fe200000012ff */
[----:B------:R1:W-:Y:S01]  /*40d0*/  ST.E desc[UR26][R6.64+0x4], R29 ;  /* 0x0000041d06007985 */ /* 0x0003e2000c10191a */
[----:B------:R-:W-:-:S02]  /*40e0*/  SHF.R.U64 R16, R16, 0x3, RZ ;  /* 0x0000000310107819 */ /* 0x000fc400000012ff */
[----:B------:R-:W-:Y:S01]  /*40f0*/  LOP3.LUT R8, R8, R9, RZ, 0x3c, !PT ;  /* 0x0000000908087212 */ /* 0x000fe200078e3cff */
[--C-:B------:R-:W-:Y:S01]  /*4100*/  IMAD.X R9, RZ, RZ, R0.reuse, P2 ;  /* 0x000000ffff097224 */ /* 0x100fe200010e0600 */
[----:B------:R-:W-:Y:S02]  /*4110*/  SHF.R.U64 R18, R18, 0x3, RZ ;  /* 0x0000000312127819 */ /* 0x000fe400000012ff */
[----:B------:R-:W-:Y:S01]  /*4120*/  LOP3.LUT R10, R10, R11, RZ, 0x3c, !PT ;  /* 0x0000000b0a0a7212 */ /* 0x000fe200078e3cff */
[--C-:B------:R-:W-:Y:S01]  /*4130*/  IMAD.X R11, RZ, RZ, R0.reuse, P4 ;  /* 0x000000ffff0b7224 */ /* 0x100fe200020e0600 */
[----:B------:R-:W-:Y:S01]  /*4140*/  LOP3.LUT R12, R12, R13, RZ, 0x3c, !PT ;  /* 0x0000000d0c0c7212 */ /* 0x000fe200078e3cff */
[--C-:B------:R-:W-:Y:S01]  /*4150*/  IMAD.X R13, RZ, RZ, R0.reuse, P3 ;  /* 0x000000ffff0d7224 */ /* 0x100fe200018e0600 */
[----:B------:R-:W-:Y:S01]  /*4160*/  LOP3.LUT R16, R16, R17, RZ, 0x3c, !PT ;  /* 0x0000001110107212 */ /* 0x000fe200078e3cff */
[--C-:B------:R-:W-:Y:S01]  /*4170*/  IMAD.X R17, RZ, RZ, R0.reuse, P6 ;  /* 0x000000ffff117224 */ /* 0x100fe200030e0600 */
[----:B------:R-:W-:Y:S01]  /*4180*/  LOP3.LUT R18, R18, R19, RZ, 0x3c, !PT ;  /* 0x0000001312127212 */ /* 0x000fe200078e3cff */
[----:B------:R-:W-:Y:S01]  /*4190*/  IMAD.X R19, RZ, RZ, R0, P5 ;  /* 0x000000ffff137224 */ /* 0x000fe200028e0600 */
[----:B------:R1:W-:Y:S04]  /*41a0*/  ST.E desc[UR26][R8.64], R30 ;  /* 0x0000001e08007985 */ /* 0x0003e8000c10191a */
        /* <DEDUP_REMOVED lines=8> */
[----:B------:R1:W-:Y:S01]  /*4230*/  ST.E desc[UR26][R18.64+0x4], R39 ;  /* 0x0000042712007985 */ /* 0x0003e2000c10191a */
[----:B------:R-:W-:Y:S01]  /*4240*/  @!PT LDS RZ, [RZ] ;  /* 0x00000000fffff984 */ /* 0x000fe20000000800 */
[----:B------:R-:W-:Y:S01]  /*4250*/  @!PT LDS RZ, [RZ] ;  /* 0x00000000fffff984 */ /* 0x000fe20000000800 */
[----:B------:R-:W-:Y:S01]  /*4260*/  @!PT LDS RZ, [RZ] ;  /* 0x00000000fffff984 */ /* 0x000fe20000000800 */
[----:B------:R-:W-:Y:S01]  /*4270*/  @!PT LDS RZ, [RZ] ;  /* 0x00000000fffff984 */ /* 0x000fe20000000800 */
[----:B------:R2:W-:Y:S06]  /*4280*/  MEMBAR.ALL.CTA ;  /* 0x0000000000007992 */ /* 0x0005ec0000008000 */
[----:B--2---:R-:W2:Y:S01]  /*4290*/  FENCE.VIEW.ASYNC.S ;  /* 0x00000000000073c6 */ /* 0x004ea20000000000 */
[----:B------:R-:W-:Y:S05]  /*42a0*/  @!P1 BRA `(.L_x_35) ;  /* 0x0000000000049947 */ /* 0x000fea0003800000 */
[----:B------:R-:W-:Y:S01]  /*42b0*/  BPT.TRAP 0x1 ;  /* 0x000000040000795c */ /* 0x000fe20000300000 */
.L_x_35:
[----:B--2---:R3:W-:Y:S01]  /*42c0*/  SYNCS.ARRIVE.TRANS64.A1T0 RZ, [R14+URZ+0x10480], RZ ;  /* 0x010480ff0eff79a7 */ /* 0x0047e2000810003f */
[----:B------:R-:W-:-:S04]  /*42d0*/  UIADD3 UR36, UR36, 0x1, URZ ;  /* 0x0000000124247890 */ /* 0x000fc8000fffe03f */
[----:B------:R-:W-:-:S04]  /*42e0*/  UISETP.NE.AND UP0, UPT, UR36, 0x2, UPT ;  /* 0x000000022400788c */ /* 0x000fc8000bf05270 */
[----:B------:R-:W-:Y:S02]  /*42f0*/  USEL UR14, URZ, 0x1, UP0 ;  /* 0x000000013f0e7887 */ /* 0x000fe40008000000 */
[----:B------:R-:W-:-:S04]  /*4300*/  USEL UR36, UR36, URZ, UP0 ;  /* 0x0000003f24247287 */ /* 0x000fc80008000000 */
[----:B---3--:R-:W-:-:S08]  /*4310*/  LOP3.LUT R15, R15, UR14, RZ, 0x3c, !PT ;  /* 0x0000000e0f0f7c12 */ /* 0x008fd0000f8e3cff */
.L_x_31:
[C---:B-1----:R-:W-:Y:S01]  /*4320*/  VIADD R0, R128.reuse, 0x1 ;  /* 0x0000000180007836 */ /* 0x042fe20000000000 */
[----:B------:R-:W-:-:S04]  /*4330*/  ISETP.NE.AND P2, PT, R128, 0x1, PT ;  /* 0x000000018000780c */ /* 0x000fc80003f45270 */
[C---:B------:R-:W-:Y:S02]  /*4340*/  ISETP.NE.AND P1, PT, R0.reuse, 0x2, PT ;  /* 0x000000020000780c */ /* 0x040fe40003f25270 */
[----:B--2---:R-:W-:Y:S02]  /*4350*/  SEL R3, RZ, 0x1, P2 ;  /* 0x00000001ff037807 */ /* 0x004fe40001000000 */
[----:B------:R-:W-:Y:S02]  /*4360*/  SEL R128, R0, RZ, P1 ;  /* 0x000000ff00807207 */ /* 0x000fe40000800000 */
[----:B------:R-:W-:Y:S01]  /*4370*/  LOP3.LUT R124, R124, R3, RZ, 0x3c, !PT ;  /* 0x000000037c7c7212 */ /* 0x000fe200078e3cff */
[----:B------:R-:W-:Y:S06]  /*4380*/  @!P0 BRA `(.L_x_36) ;  /* 0x0000000000048947 */ /* 0x000fec0003800000 */
[----:B------:R-:W-:Y:S01]  /*4390*/  BPT.TRAP 0x1 ;  /* 0x000000040000795c */ /* 0x000fe20000300000 */
.L_x_36:
[----:B------:R-:W-:Y:S02]  /*43a0*/  UISETP.GT.U32.AND UP0, UPT, UR4, 0x1, UPT ;  /* 0x000000010400788c */ /* 0x000fe4000bf04070 */
[----:B------:R-:W-:-:S04]  /*43b0*/  ULEA UR14, UR6, UR38, 0x3 ;  /* 0x00000026060e7291 */ /* 0x000fc8000f8e183f */
[----:B------:R-:W-:Y:S01]  /*43c0*/  UIADD3 UR14, UR14, 0x10420, URZ ;  /* 0x000104200e0e7890 */ /* 0x000fe2000fffe03f */
[----:B------:R-:W-:-:S03]  /*43d0*/  PLOP3.LUT P1, PT, PT, PT, UP0, 0x80, 0x0 ;  /* 0x000000000000781c */ /* 0x000fc60003f2f008 */
[----:B------:R-:W-:-:S09]  /*43e0*/  UPRMT UR14, URZ, 0x654, UR14 ;  /* 0x000006543f0e7896 */ /* 0x000fd2000800000e */
[----:B------:R-:W-:Y:S01]  /*43f0*/  SYNCS.ARRIVE.TRANS64.RED.A1T0 RZ, [UR14], RZ ;  /* 0x000000ffffff79a7 */ /* 0x000fe2000810040e */
[----:B------:R-:W-:Y:S05]  /*4400*/  @P1 BRA `(.L_x_37) ;  /* 0x0000000000041947 */ /* 0x000fea0003800000 */
[----:B------:R-:W-:Y:S01]  /*4410*/  BPT.TRAP 0x1 ;  /* 0x000000040000795c */ /* 0x000fe20000300000 */
.L_x_37:
[----:B------:R-:W-:-:S04]  /*4420*/  UIADD3 UR6, UR6, 0x1, URZ ;  /* 0x0000000106067890 */ /* 0x000fc8000fffe03f */
[----:B------:R-:W-:-:S04]  /*4430*/  UISETP.NE.AND UP0, UPT, UR6, 0x4, UPT ;  /* 0x000000040600788c */ /* 0x000fc8000bf05270 */
[----:B------:R-:W-:Y:S01]  /*4440*/  USEL UR14, UR6, URZ, UP0 ;  /* 0x0000003f060e7287 */ /* 0x000fe20008000000 */
[----:B------:R-:W-:Y:S11]  /*4450*/  @!P0 BRA `(.L_x_38) ;  /* 0x0000000000048947 */ /* 0x000ff60003800000 */
[----:B------:R-:W-:Y:S01]  /*4460*/  BPT.TRAP 0x1 ;  /* 0x000000040000795c */ /* 0x000fe20000300000 */
.L_x_38:
[----:B------:R-:W-:-:S04]  /*4470*/  ULEA UR6, UR14, UR38, 0x3 ;  /* 0x000000260e067291 */ /* 0x000fc8000f8e183f */
[----:B------:R-:W-:-:S04]  /*4480*/  UIADD3 UR6, UR6, 0x10420, URZ ;  /* 0x0001042006067890 */ /* 0x000fc8000fffe03f */
[----:B------:R-:W-:-:S09]  /*4490*/  UPRMT UR6, URZ, 0x654, UR6 ;  /* 0x000006543f067896 */ /* 0x000fd20008000006 */
[----:B------:R-:W-:Y:S01]  /*44a0*/  SYNCS.ARRIVE.TRANS64.RED.A1T0 RZ, [UR6], RZ ;  /* 0x000000ffffff79a7 */ /* 0x000fe20008100406 */
[----:B------:R-:W-:Y:S05]  /*44b0*/  @P1 BRA `(.L_x_39) ;  /* 0x0000000000041947 */ /* 0x000fea0003800000 */
[----:B------:R-:W-:Y:S01]  /*44c0*/  BPT.TRAP 0x1 ;  /* 0x000000040000795c */ /* 0x000fe20000300000 */
.L_x_39:
[----:B------:R-:W-:Y:S01]  /*44d0*/  UIADD3 UR13, UR13, 0x1, URZ ;  /* 0x000000010d0d7890 */ /* 0x000fe2000fffe03f */
[C---:B------:R-:W-:Y:S01]  /*44e0*/  ISETP.GT.AND P1, PT, R129.reuse, 0x1, PT ;  /* 0x000000018100780c */ /* 0x040fe20003f24270 */
[----:B------:R-:W-:Y:S01]  /*44f0*/  UIADD3 UR6, UR14, 0x1, URZ ;  /* 0x000000010e067890 */ /* 0x000fe2000fffe03f */
[----:B------:R-:W-:Y:S01]  /*4500*/  VIADD R129, R129, 0xffffffff ;  /* 0xffffffff81817836 */ /* 0x000fe20000000000 */
[----:B------:R-:W-:Y:S02]  /*4510*/  UISETP.NE.AND UP0, UPT, UR13, 0x4, UPT ;  /* 0x000000040d00788c */ /* 0x000fe4000bf05270 */
[----:B------:R-:W-:Y:S02]  /*4520*/  UISETP.NE.AND UP1, UPT, UR6, 0x4, UPT ;  /* 0x000000040600788c */ /* 0x000fe4000bf25270 */
[----:B------:R-:W-:Y:S02]  /*4530*/  USEL UR14, URZ, 0x1, UP0 ;  /* 0x000000013f0e7887 */ /* 0x000fe40008000000 */
[----:B------:R-:W-:-:S02]  /*4540*/  USEL UR6, UR6, URZ, UP1 ;  /* 0x0000003f06067287 */ /* 0x000fc40008800000 */
[----:B------:R-:W-:Y:S02]  /*4550*/  USEL UR24, UR13, URZ, UP0 ;  /* 0x0000003f0d187287 */ /* 0x000fe40008000000 */
[----:B------:R-:W-:Y:S01]  /*4560*/  LOP3.LUT R130, R130, UR14, RZ, 0x3c, !PT ;  /* 0x0000000e82827c12 */ /* 0x000fe2000f8e3cff */
[----:B------:R-:W-:Y:S09]  /*4570*/  @P1 BRA `(.L_x_40) ;  /* 0xffffffcc002c1947 */ /* 0x000ff2000383ffff */
.L_x_18:
[----:B------:R-:W-:Y:S05]  /*4580*/  @!P0 BRA `(.L_x_41) ;  /* 0x0000000000048947 */ /* 0x000fea0003800000 */
[----:B-1----:R-:W-:Y:S01]  /*4590*/  BPT.TRAP 0x1 ;  /* 0x000000040000795c */ /* 0x002fe20000300000 */
.L_x_41:
[----:B------:R-:W-:Y:S02]  /*45a0*/  UISETP.GT.U32.AND UP0, UPT, UR4, 0x1, UPT ;  /* 0x000000010400788c */ /* 0x000fe4000bf04070 */
[----:B------:R-:W-:-:S04]  /*45b0*/  UIADD3 UR5, UR8, 0x10460, URZ ;  /* 0x0001046008057890 */ /* 0x000fc8000fffe03f */
[----:B------:R-:W-:Y:S01]  /*45c0*/  PLOP3.LUT P1, PT, PT, PT, UP0, 0x80, 0x0 ;  /* 0x000000000000781c */ /* 0x000fe20003f2f008 */
[----:B------:R-:W-:-:S09]  /*45d0*/  UPRMT UR5, URZ, 0x654, UR5 ;  /* 0x000006543f057896 */ /* 0x000fd20008000005 */
[----:B------:R-:W-:Y:S03]  /*45e0*/  SYNCS.ARRIVE.TRANS64.RED.A1T0 RZ, [UR5], RZ ;  /* 0x000000ffffff79a7 */ /* 0x000fe60008100405 */
[----:B------:R-:W-:Y:S05]  /*45f0*/  @P1 BRA `(.L_x_42) ;  /* 0x0000000000041947 */ /* 0x000fea0003800000 */
[----:B-1----:R-:W-:Y:S01]  /*4600*/  BPT.TRAP 0x1 ;  /* 0x000000040000795c */ /* 0x002fe20000300000 */
.L_x_42:
[----:B------:R-:W-:Y:S05]  /*4610*/  @!P0 BRA `(.L_x_43) ;  /* 0x0000000000048947 */ /* 0x000fea0003800000 */
[----:B-1----:R-:W-:Y:S01]  /*4620*/  BPT.TRAP 0x1 ;  /* 0x000000040000795c */ /* 0x002fe20000300000 */
.L_x_43:
[----:B------:R-:W-:-:S04]  /*4630*/  UIADD3 UR8, UR8, 0x10468, URZ ;  /* 0x0001046808087890 */ /* 0x000fc8000fffe03f */
[----:B------:R-:W-:-:S09]  /*4640*/  UPRMT UR8, URZ, 0x654, UR8 ;  /* 0x000006543f087896 */ /* 0x000fd20008000008 */
[----:B------:R-:W-:Y:S01]  /*4650*/  SYNCS.ARRIVE.TRANS64.RED.A1T0 RZ, [UR8], RZ ;  /* 0x000000ffffff79a7 */ /* 0x000fe20008100408 */
[----:B------:R-:W-:Y:S05]  /*4660*/  @P1 BRA `(.L_x_44) ;  /* 0x0000000000041947 */ /* 0x000fea0003800000 */
[----:B-1----:R-:W-:Y:S01]  /*4670*/  BPT.TRAP 0x1 ;  /* 0x000000040000795c */ /* 0x002fe20000300000 */
.L_x_44:
[----:B------:R-:W-:-:S04]  /*4680*/  ULOP3.LUT UR7, UR7, 0x2, URZ, 0xfc, !UPT ;  /* 0x0000000207077892 */ /* 0x000fc8000f8efc3f */
[----:B------:R-:W-:-:S06]  /*4690*/  UISETP.NE.AND UP0, UPT, UR7, 0x3, UPT ;  /* 0x000000030700788c */ /* 0x000fcc000bf05270 */
[----:B------:R-:W-:-:S13]  /*46a0*/  PLOP3.LUT P1, PT, PT, PT, UP0, 0x80, 0x0 ;  /* 0x000000000000781c */ /* 0x000fda0003f2f008 */
[----:B------:R-:W-:Y:S05]  /*46b0*/  @!P1 BRA `(.L_x_45) ;  /* 0x0000000000049947 */ /* 0x000fea0003800000 */
[----:B-1----:R-:W-:Y:S01]  /*46c0*/  BPT.TRAP 0x1 ;  /* 0x000000040000795c */ /* 0x002fe20000300000 */
.L_x_45:
[----:B------:R-:W-:Y:S02]  /*46d0*/  LEA R3, R128, UR38, 0x3 ;  /* 0x0000002680037c11 */ /* 0x000fe4000f8e18ff */
[----:B------:R-:W-:-:S04]  /*46e0*/  SHF.L.U32 R0, R124, 0x1f, RZ ;  /* 0x0000001f7c007819 */ /* 0x000fc800000006ff */
[----:B------:R-:W2:Y:S02]  /*46f0*/  SYNCS.PHASECHK.TRANS64.TRYWAIT P0, [R3+URZ+0x10490], R0 ;  /* 0x01049000030075a7 */ /* 0x000ea4000800017f */
[----:B--2---:R-:W-:Y:S05]  /*4700*/  @!P0 BRA `(.L_x_46) ;  /* 0x0000002c00b88947 */ /* 0x004fea0003800000 */
.L_x_131:
[----:B------:R-:W-:Y:S05]  /*4710*/  @!P1 BRA `(.L_x_47) ;  /* 0x0000000000049947 */ /* 0x000fea0003800000 */
[----:B-1----:R-:W-:Y:S01]  /*4720*/  BPT.TRAP 0x1 ;  /* 0x000000040000795c */ /* 0x002fe20000300000 */
.L_x_47:
[----:B------:R-:W-:-:S05]  /*4730*/  VIADD R128, R128, 0x1 ;  /* 0x0000000180807836 */ /* 0x000fca0000000000 */
[----:B------:R-:W-:-:S04]  /*4740*/  ISETP.NE.AND P0, PT, R128, 0x2, PT ;  /* 0x000000028000780c */ /* 0x000fc80003f05270 */
[----:B--2---:R-:W-:Y:S02]  /*4750*/  SEL R3, RZ, 0x1, P0 ;  /* 0x00000001ff037807 */ /* 0x004fe40000000000 */
[----:B------:R-:W-:Y:S02]  /*4760*/  SEL R128, R128, RZ, P0 ;  /* 0x000000ff80807207 */ /* 0x000fe40000000000 */
[----:B------:R-:W-:Y:S02]  /*4770*/  LOP3.LUT R0, R124, R3, RZ, 0x3c, !PT ;  /* 0x000000037c007212 */ /* 0x000fe400078e3cff */
[----:B------:R-:W-:Y:S02]  /*4780*/  LEA R3, R128, UR38, 0x3 ;  /* 0x0000002680037c11 */ /* 0x000fe4000f8e18ff */
[----:B------:R-:W-:-:S04]  /*4790*/  SHF.L.U32 R0, R0, 0x1f, RZ ;  /* 0x0000001f00007819 */ /* 0x000fc800000006ff */
[----:B------:R-:W2:Y:S02]  /*47a0*/  SYNCS.PHASECHK.TRANS64.TRYWAIT P0, [R3+URZ+0x10490], R0 ;  /* 0x01049000030075a7 */ /* 0x000ea4000800017f */
[----:B--2---:R-:W-:Y:S05]  /*47b0*/  @!P0 BRA `(.L_x_48) ;  /* 0x0000002c00a08947 */ /* 0x004fea0003800000 */
.L_x_132:
[----:B------:R-:W-:Y:S01]  /*47c0*/  ULEA UR4, UR36, UR37, 0x1 ;  /* 0x0000002524047291 */ /* 0x000fe2000f8e083f */
[----:B------:R-:W-:Y:S01]  /*47d0*/  SHF.L.U32 R15, R15, 0x1f, RZ ;  /* 0x0000001f0f0f7819 */ /* 0x000fe200000006ff */
[----:B-1----:R-:W-:Y:S01]  /*47e0*/  USHF.L.U32 UR42, UR42, 0x6, URZ ;  /* 0x000000062a2a7899 */ /* 0x002fe2000800063f */
[----:B--2---:R-:W-:Y:S01]  /*47f0*/  MOV R0, RZ ;  /* 0x000000ff00007202 */ /* 0x004fe20000000f00 */
[----:B------:R-:W-:-:S03]  /*4800*/  ULEA UR4, UR4, UR38, 0x3 ;  /* 0x0000002604047291 */ /* 0x000fc6000f8e183f */
[----:B------:R-:W-:-:S06]  /*4810*/  LOP3.LUT P1, RZ, R0, 0x1bf, RZ, 0xc0, !PT ;  /* 0x000001bf00ff7812 */ /* 0x000fcc000782c0ff */
[----:B------:R-:W1:Y:S02]  /*4820*/  SYNCS.PHASECHK.TRANS64.TRYWAIT P0, [UR4+0x104a0], R15 ;  /* 0x0104a00fff0075a7 */ /* 0x000e640008000144 */
[----:B-1----:R-:W-:Y:S05]  /*4830*/  @!P0 BRA `(.L_x_49) ;  /* 0x0000002c00948947 */ /* 0x002fea0003800000 */
.L_x_133:
[----:B------:R-:W-:Y:S05]  /*4840*/  @!P1 BRA `(.L_x_50) ;  /* 0x0000000000409947 */ /* 0x000fea0003800000 */
[----:B-1----:R-:W-:Y:S01]  /*4850*/  MOV R0, 0x0 ;  /* 0x0000000000007802 */ /* 0x002fe20000000f00 */
[----:B------:R-:W-:Y:S01]  /*4860*/  ULDC.64 UR4, c[0x4][0x68] ;  /* 0x01001a0000047ab9 */ /* 0x000fe20000000a00 */
[----:B------:R-:W-:Y:S01]  /*4870*/  ULDC.64 UR6, c[0x4][0x8] ;  /* 0x0100020000067ab9 */ /* 0x000fe20000000a00 */
[----:B------:R-:W-:Y:S01]  /*4880*/  IMAD.U32 R4, RZ, RZ, UR4 ;  /* 0x00000004ff047e24 */ /* 0x000fe2000f8e00ff */
[----:B---3--:R1:W2:Y:S01]  /*4890*/  LDC.64 R2, c[0x4][R0] ;  /* 0x0100000000027b82 */ /* 0x0082a20000000a00 */
[----:B------:R-:W-:Y:S01]  /*48a0*/  IMAD.U32 R5, RZ, RZ, UR5 ;  /* 0x00000005ff057e24 */ /* 0x000fe2000f8e00ff */
[----:B------:R-:W-:Y:S01]  /*48b0*/  ULDC.64 UR4, c[0x4][0x70] ;  /* 0x01001c0000047ab9 */ /* 0x000fe20000000a00 */
[----:B------:R-:W-:Y:S01]  /*48c0*/  MOV R10, UR6 ;  /* 0x00000006000a7c02 */ /* 0x000fe20008000f00 */
[----:B------:R-:W-:Y:S02]  /*48d0*/  IMAD.U32 R6, RZ, RZ, UR4 ;  /* 0x00000004ff067e24 */ /* 0x000fe4000f8e00ff */
[----:B------:R-:W-:-:S02]  /*48e0*/  IMAD.U32 R7, RZ, RZ, UR5 ;  /* 0x00000005ff077e24 */ /* 0x000fc4000f8e00ff */
[----:B------:R-:W-:Y:S02]  /*48f0*/  IMAD.U32 R11, RZ, RZ, UR7 ;  /* 0x00000007ff0b7e24 */ /* 0x000fe4000f8e00ff */
[----:B------:R-:W-:Y:S02]  /*4900*/  IMAD.MOV.U32 R8, RZ, RZ, 0x70 ;  /* 0x00000070ff087424 */ /* 0x000fe400078e00ff */
[----:B------:R-:W-:Y:S02]  /*4910*/  IMAD.MOV.U32 R12, RZ, RZ, 0x1 ;  /* 0x00000001ff0c7424 */ /* 0x000fe400078e00ff */
[----:B-1----:R-:W-:-:S07]  /*4920*/  IMAD.MOV.U32 R13, RZ, RZ, RZ ;  /* 0x000000ffff0d7224 */ /* 0x002fce00078e00ff */
[----:B------:R-:W-:-:S07]  /*4930*/  LEPC R20, `(.L_x_50) ;  /* 0x000000001014794e */ /* 0x000fce0000000000 */
[----:B--2---:R-:W-:Y:S05]  /*4940*/  CALL.ABS.NOINC R2 ;  /* 0x0000000002007343 */ /* 0x004fea0003c00000 */
.L_x_50:
[----:B------:R-:W-:Y:S02]  /*4950*/  IMAD.U32 R16, RZ, RZ, UR38 ;  /* 0x00000026ff107e24 */ /* 0x000fe4000f8e00ff */
[----:B------:R-:W-:-:S04]  /*4960*/  IMAD.U32 R3, RZ, RZ, UR37 ;  /* 0x00000025ff037e24 */ /* 0x000fc8000f8e00ff */
[----:B------:R-:W-:-:S05]  /*4970*/  IMAD R16, R3, 0x2400, R16 ;  /* 0x0000240003107824 */ /* 0x000fca00078e0210 */
[----:B------:R-:W-:-:S13]  /*4980*/  LOP3.LUT P0, RZ, R16, 0x1b0, RZ, 0xc0, !PT ;  /* 0x000001b010ff7812 */ /* 0x000fda000780c0ff */
        /* <DEDUP_REMOVED lines=8> */
[----:B------:R-:W-:Y:S02]  /*4a10*/  IMAD.U32 R10, RZ, RZ, UR6 ;  /* 0x00000006ff0a7e24 */ /* 0x000fe4000f8e00ff */
        /* <DEDUP_REMOVED lines=8> */
.L_x_51:
[----:B------:R-:W1:Y:S01]  /*4aa0*/  S2R R7, SR_TID.X ;  /* 0x0000000000077919 */ /* 0x000e620000002100 */
[----:B------:R-:W-:Y:S01]  /*4ab0*/  IMAD.MOV.U32 R17, RZ, RZ, 0x10 ;  /* 0x00000010ff117424 */ /* 0x000fe200078e00ff */
[----:B------:R-:W-:Y:S02]  /*4ac0*/  F2FP.F16.F32.PACK_AB R104, R105, R104 ;  /* 0x000000686968723e */ /* 0x000fe400000000ff */
[----:B------:R-:W-:Y:S02]  /*4ad0*/  F2FP.F16.F32.PACK_AB R112, R113, R112 ;  /* 0x000000707170723e */ /* 0x000fe400000000ff */
[----:B------:R-:W-:Y:S02]  /*4ae0*/  F2FP.F16.F32.PACK_AB R105, R107, R106 ;  /* 0x0000006a6b69723e */ /* 0x000fe400000000ff */
[----:B------:R-:W-:Y:S02]  /*4af0*/  F2FP.F16.F32.PACK_AB R113, R115, R114 ;  /* 0x000000727371723e */ /* 0x000fe400000000ff */
[----:B------:R-:W-:-:S02]  /*4b00*/  F2FP.F16.F32.PACK_AB R106, R109, R108 ;  /* 0x0000006c6d6a723e */ /* 0x000fc400000000ff */
[----:B------:R-:W-:Y:S02]  /*4b10*/  F2FP.F16.F32.PACK_AB R107, R111, R110 ;  /* 0x0000006e6f6b723e */ /* 0x000fe400000000ff */
[----:B------:R-:W-:Y:S02]  /*4b20*/  F2FP.F16.F32.PACK_AB R114, R117, R116 ;  /* 0x000000747572723e */ /* 0x000fe400000000ff */
[----:B------:R-:W-:Y:S02]  /*4b30*/  F2FP.F16.F32.PACK_AB R115, R119, R118 ;  /* 0x000000767773723e */ /* 0x000fe400000000ff */
[C---:B-1----:R-:W-:Y:S01]  /*4b40*/  LOP3.LUT R0, R7.reuse, 0x7f, RZ, 0xc0, !PT ;  /* 0x0000007f07007812 */ /* 0x042fe200078ec0ff */
[C---:B------:R-:W-:Y:S01]  /*4b50*/  IMAD.SHL.U32 R4, R7.reuse, 0x4, RZ ;  /* 0x0000000407047824 */ /* 0x040fe200078e00ff */
[----:B------:R-:W-:Y:S02]  /*4b60*/  SHF.L.U32 R3, R7, 0x5, RZ ;  /* 0x0000000507037819 */ /* 0x000fe400000006ff */
[----:B---3--:R-:W-:Y:S01]  /*4b70*/  SHF.R.U32.HI R5, RZ, 0x1, R7 ;  /* 0x00000001ff057819 */ /* 0x008fe20000011607 */
[C---:B------:R-:W-:Y:S01]  /*4b80*/  IMAD.SHL.U32 R2, R0.reuse, 0x10, RZ ;  /* 0x0000001000027824 */ /* 0x040fe200078e00ff */
[----:B------:R-:W-:Y:S01]  /*4b90*/  LOP3.LUT R6, R3, 0xc0, RZ, 0xc0, !PT ;  /* 0x000000c003067812 */ /* 0x000fe200078ec0ff */
[----:B------:R-:W-:Y:S01]  /*4ba0*/  VIADD R18, R0, 0x1f ;  /* 0x0000001f00127836 */ /* 0x000fe20000000000 */
[----:B------:R-:W-:-:S02]  /*4bb0*/  LOP3.LUT P0, RZ, R7, 0x4, RZ, 0xc0, !PT ;  /* 0x0000000407ff7812 */ /* 0x000fc4000780c0ff */
[----:B------:R-:W-:Y:S02]  /*4bc0*/  LOP3.LUT R2, R2, 0x600, RZ, 0xc0, !PT ;  /* 0x0000060002027812 */ /* 0x000fe400078ec0ff */
[----:B------:R-:W-:Y:S02]  /*4bd0*/  ISETP.GT.U32.AND P1, PT, R18, 0x3e, PT ;  /* 0x0000003e1200780c */ /* 0x000fe40003f24070 */
[----:B------:R-:W-:Y:S02]  /*4be0*/  LOP3.LUT R5, R6, 0x8, R5, 0xf8, !PT ;  /* 0x0000000806057812 */ /* 0x000fe400078ef805 */
[--C-:B------:R-:W-:Y:S02]  /*4bf0*/  LOP3.LUT R2, R2, 0x20, R3.reuse, 0xf8, !PT ;  /* 0x0000002002027812 */ /* 0x100fe400078ef803 */
[----:B------:R-:W-:Y:S02]  /*4c00*/  LOP3.LUT R5, R5, 0x18, R4, 0x78, !PT ;  /* 0x0000001805057812 */ /* 0x000fe400078e7804 */
[----:B------:R-:W-:-:S02]  /*4c10*/  LOP3.LUT R2, R2, 0x100, R3, 0xf8, !PT ;  /* 0x0000010002027812 */ /* 0x000fc400078ef803 */
[----:B------:R-:W-:Y:S02]  /*4c20*/  P2R R0, PR, RZ, 0x2 ;  /* 0x00000002ff007803 */ /* 0x000fe40000000000 */
[----:B------:R-:W-:Y:S02]  /*4c30*/  LOP3.LUT R19, R2, R5, RZ, 0xfc, !PT ;  /* 0x0000000502137212 */ /* 0x000fe400078efcff */
[----:B------:R-:W-:-:S03]  /*4c40*/  SEL R17, R17, 0xfffffff0, !P0 ;  /* 0xfffffff011117807 */ /* 0x000fc60004000000 */
[----:B------:R-:W-:Y:S01]  /*4c50*/  IMAD R0, R19, 0x2, R16 ;  /* 0x0000000213007824 */ /* 0x000fe200078e0210 */
[----:B------:R-:W-:Y:S06]  /*4c60*/  @P1 BRA `(.L_x_52) ;  /* 0x0000000000041947 */ /* 0x000fec0003800000 */
[----:B------:R-:W-:-:S04]  /*4c70*/  DEPBAR.LE SB0, 0x0 ;  /* 0x000080000000791a */ /* 0x000fc80000000000 */
.L_x_52:
[----:B------:R-:W-:Y:S05]  /*4c80*/  WARPSYNC.ALL ;  /* 0x0000000000007948 */ /* 0x000fea0003800000 */
[----:B------:R-:W-:Y:S01]  /*4c90*/  BAR.SYNC.DEFER_BLOCKING 0x1, 0x80 ;  /* 0x0042000000007b1d */ /* 0x000fe20000010000 */
[----:B------:R-:W-:Y:S01]  /*4ca0*/  IMAD R2, R17, 0x2, R0 ;  /* 0x0000000211027824 */ /* 0x000fe200078e0200 */
[----:B------:R-:W-:-:S04]  /*4cb0*/  MOV R3, RZ ;  /* 0x000000ff00037202 */ /* 0x000fc80000000f00 */
[----:B------:R-:W-:Y:S01]  /*4cc0*/  BSSY B0, `(.L_x_53) ;  /* 0x0000015000007945 */ /* 0x000fe20003800000 */
[----:B------:R-:W-:Y:S01]  /*4cd0*/  LOP3.LUT P0, RZ, R3, 0x1bf, RZ, 0xc0, !PT ;  /* 0x000001bf03ff7812 */ /* 0x000fe2000780c0ff */
[----:B------:R1:W-:Y:S04]  /*4ce0*/  STSM.16.M88.4 [R0], R104 ;  /* 0x0000006800007844 */ /* 0x0003e80000000200 */
[----:B------:R1:W-:Y:S01]  /*4cf0*/  STSM.16.M88.4 [R2], R112 ;  /* 0x0000007002007844 */ /* 0x0003e20000000200 */
[----:B------:R-:W-:Y:S01]  /*4d00*/  @!PT LDS RZ, [RZ] ;  /* 0x00000000fffff984 */ /* 0x000fe20000000800 */
[----:B------:R-:W-:Y:S01]  /*4d10*/  @!PT LDS RZ, [RZ] ;  /* 0x00000000fffff984 */ /* 0x000fe20000000800 */
[----:B------:R-:W-:Y:S01]  /*4d20*/  @!PT LDS RZ, [RZ] ;  /* 0x00000000fffff984 */ /* 0x000fe20000000800 */
[----:B------:R-:W-:Y:S01]  /*4d30*/  @!PT LDS RZ, [RZ] ;  /* 0x00000000fffff984 */ /* 0x000fe20000000800 */
[----:B------:R2:W-:Y:S06]  /*4d40*/  MEMBAR.ALL.CTA ;  /* 0x0000000000007992 */ /* 0x0005ec0000008000 */
[----:B--2---:R-:W2:Y:S02]  /*4d50*/  FENCE.VIEW.ASYNC.S ;  /* 0x00000000000073c6 */ /* 0x004ea40000000000 */
[----:B--2---:R-:W-:Y:S06]  /*4d60*/  BAR.SYNC.DEFER_BLOCKING 0x1, 0x80 ;  /* 0x0042000000007b1d */ /* 0x004fec0000010000 */
[----:B------:R-:W-:Y:S05]  /*4d70*/  @P1 BRA `(.L_x_54) ;  /* 0x0000000000241947 */ /* 0x000fea0003800000 */
[----:B------:R-:W-:Y:S01]  /*4d80*/  S2UR UR44, SR_CTAID.Z ;  /* 0x00000000002c79c3 */ /* 0x000fe20000002700 */
[----:B------:R-:W-:Y:S01]  /*4d90*/  ULDC.64 UR4, c[0x0][0x198] ;  /* 0x0000660000047ab9 */ /* 0x000fe20000000a00 */
[----:B------:R-:W-:Y:S01]  /*4da0*/  R2UR UR40, R16 ;  /* 0x00000000102872ca */ /* 0x000fe200000e0000 */
[----:B------:R-:W-:Y:S01]  /*4db0*/  UIADD3 UR4, UP0, UR4, 0x9f0, URZ ;  /* 0x000009f004047890 */ /* 0x000fe2000ff1e03f */
[----:B------:R-:W-:-:S03]  /*4dc0*/  UMOV UR41, URZ ;  /* 0x0000003f00297c82 */ /* 0x000fc60008000000 */
[----:B------:R-:W-:Y:S01]  /*4dd0*/  UIADD3.X UR5, URZ, UR5, URZ, UP0, !UPT ;  /* 0x000000053f057290 */ /* 0x000fe200087fe43f */
[----:B------:R-:W2:Y:S08]  /*4de0*/  S2UR UR43, SR_CTAID.Y ;  /* 0x00000000002b79c3 */ /* 0x000eb00000002600 */
[----:B--2---:R2:W-:Y:S02]  /*4df0*/  UTMASTG.4D [UR40], [UR4] ;  /* 0x00000028040073b5 */ /* 0x0045e40008018000 */
[----:B--2---:R0:W-:Y:S02]  /*4e00*/  UTMACMDFLUSH ;  /* 0x00000000000079b7 */ /* 0x0041e40000000000 */
.L_x_54:
[----:B------:R-:W-:Y:S05]  /*4e10*/  BSYNC B0 ;  /* 0x0000000000007941 */ /* 0x000fea0003800000 */
.L_x_53:
[----:B------:R-:W-:Y:S05]  /*4e20*/  @!P0 BRA `(.L_x_55) ;  /* 0x0000000000408947 */ /* 0x000fea0003800000 */
[----:B-1----:R-:W-:Y:S01]  /*4e30*/  MOV R0, 0x0 ;  /* 0x0000000000007802 */ /* 0x002fe20000000f00 */
[----:B------:R-:W-:Y:S01]  /*4e40*/  ULDC.64 UR4, c[0x4][0x68] ;  /* 0x01001a0000047ab9 */ /* 0x000fe20000000a00 */
[----:B------:R-:W-:Y:S01]  /*4e50*/  ULDC.64 UR6, c[0x4][0x8] ;  /* 0x0100020000067ab9 */ /* 0x000fe20000000a00 */
[----:B------:R-:W-:Y:S01]  /*4e60*/  IMAD.U32 R4, RZ, RZ, UR4 ;  /* 0x00000004ff047e24 */ /* 0x000fe2000f8e00ff */
[----:B------:R1:W2:Y:S01]  /*4e70*/  LDC.64 R2, c[0x4][R0] ;  /* 0x0100000000027b82 */ /* 0x0002a20000000a00 */
[----:B------:R-:W-:Y:S01]  /*4e80*/  IMAD.U32 R5, RZ, RZ, UR5 ;  /* 0x00000005ff057e24 */ /* 0x000fe2000f8e00ff */
[----:B------:R-:W-:Y:S01]  /*4e90*/  ULDC.64 UR4, c[0x4][0x70] ;  /* 0x01001c0000047ab9 */ /* 0x000fe20000000a00 */
[----:B------:R-:W-:Y:S01]  /*4ea0*/  IMAD.U32 R10, RZ, RZ, UR6 ;  /* 0x00000006ff0a7e24 */ /* 0x000fe2000f8e00ff */
[----:B------:R-:W-:Y:S01]  /*4eb0*/  MOV R13, RZ ;  /* 0x000000ff000d7202 */ /* 0x000fe20000000f00 */
[----:B------:R-:W-:Y:S02]  /*4ec0*/  IMAD.U32 R6, RZ, RZ, UR4 ;  /* 0x00000004ff067e24 */ /* 0x000fe4000f8e00ff */
[----:B------:R-:W-:-:S02]  /*4ed0*/  IMAD.U32 R7, RZ, RZ, UR5 ;  /* 0x00000005ff077e24 */ /* 0x000fc4000f8e00ff */
[----:B------:R-:W-:Y:S02]  /*4ee0*/  IMAD.U32 R11, RZ, RZ, UR7 ;  /* 0x00000007ff0b7e24 */ /* 0x000fe4000f8e00ff */
[----:B------:R-:W-:Y:S02]  /*4ef0*/  IMAD.MOV.U32 R8, RZ, RZ, 0x70 ;  /* 0x00000070ff087424 */ /* 0x000fe400078e00ff */
[----:B-1----:R-:W-:-:S07]  /*4f00*/  IMAD.MOV.U32 R12, RZ, RZ, 0x1 ;  /* 0x00000001ff0c7424 */ /* 0x002fce00078e00ff */
[----:B------:R-:W-:-:S07]  /*4f10*/  LEPC R20, `(.L_x_55) ;  /* 0x000000001014794e */ /* 0x000fce0000000000 */
[----:B--2---:R-:W-:Y:S05]  /*4f20*/  CALL.ABS.NOINC R2 ;  /* 0x0000000002007343 */ /* 0x004fea0003c00000 */
.L_x_55:
[----:B------:R-:W-:-:S05]  /*4f30*/  VIADD R22, R16, 0x1200 ;  /* 0x0000120010167836 */ /* 0x000fca0000000000 */
[----:B------:R-:W-:-:S13]  /*4f40*/  LOP3.LUT P0, RZ, R22, 0x1b0, RZ, 0xc0, !PT ;  /* 0x000001b016ff7812 */ /* 0x000fda000780c0ff */
        /* <DEDUP_REMOVED lines=17> */
.L_x_56:
[----:B------:R-:W-:Y:S01]  /*5060*/  ISETP.GT.U32.AND P6, PT, R18, 0x3e, PT ;  /* 0x0000003e1200780c */ /* 0x000fe20003fc4070 */
[----:B------:R-:W-:Y:S01]  /*5070*/  IMAD R22, R19, 0x2, R22 ;  /* 0x0000000213167824 */ /* 0x000fe200078e0216 */
[----:B------:R-:W-:Y:S01]  /*5080*/  F2FP.F16.F32.PACK_AB R88, R89, R88 ;  /* 0x000000585958723e */ /* 0x000fe200000000ff */
[----:B------:R-:W-:Y:S01]  /*5090*/  IMAD R19, R19, 0x2, R16 ;  /* 0x0000000213137824 */ /* 0x000fe200078e0210 */
[----:B------:R-:W-:Y:S01]  /*50a0*/  F2FP.F16.F32.PACK_AB R96, R97, R96 ;  /* 0x000000606160723e */ /* 0x000fe200000000ff */
[----:B------:R-:W-:Y:S01]  /*50b0*/  IMAD R22, R17, 0x2, R22 ;  /* 0x0000000211167824 */ /* 0x000fe200078e0216 */
[----:B------:R-:W-:Y:S02]  /*50c0*/  F2FP.F16.F32.PACK_AB R89, R91, R90 ;  /* 0x0000005a5b59723e */ /* 0x000fe400000000ff */
[----:B------:R-:W-:Y:S02]  /*50d0*/  F2FP.F16.F32.PACK_AB R97, R99, R98 ;  /* 0x000000626361723e */ /* 0x000fe400000000ff */
[----:B------:R-:W-:-:S02]  /*50e0*/  F2FP.F16.F32.PACK_AB R90, R93, R92 ;  /* 0x0000005c5d5a723e */ /* 0x000fc400000000ff */
[----:B------:R-:W-:Y:S02]  /*50f0*/  F2FP.F16.F32.PACK_AB R91, R95, R94 ;  /* 0x0000005e5f5b723e */ /* 0x000fe400000000ff */
[----:B------:R-:W-:Y:S02]  /*5100*/  F2FP.F16.F32.PACK_AB R98, R101, R100 ;  /* 0x000000646562723e */ /* 0x000fe400000000ff */
[----:B------:R-:W-:Y:S01]  /*5110*/  F2FP.F16.F32.PACK_AB R99, R103, R102 ;  /* 0x000000666763723e */ /* 0x000fe200000000ff */
[----:B------:R-:W-:Y:S06]  /*5120*/  @P6 BRA `(.L_x_57) ;  /* 0x0000000000046947 */ /* 0x000fec0003800000 */
[----:B------:R-:W-:-:S04]  /*5130*/  DEPBAR.LE SB0, 0x0 ;  /* 0x000080000000791a */ /* 0x000fc80000000000 */
.L_x_57:
[----:B------:R-:W-:Y:S05]  /*5140*/  WARPSYNC.ALL ;  /* 0x0000000000007948 */ /* 0x000fea0003800000 */
[----:B------:R-:W-:Y:S06]  /*5150*/  BAR.SYNC.DEFER_BLOCKING 0x1, 0x80 ;  /* 0x0042000000007b1d */ /* 0x000fec0000010000 */
[----:B------:R-:W-:Y:S01]  /*5160*/  BSSY B0, `(.L_x_58) ;  /* 0x0000015000007945 */ /* 0x000fe20003800000 */
[----:B------:R2:W-:Y:S04]  /*5170*/  STSM.16.M88.4 [R19+0x1200], R88 ;  /* 0x0012005813007844 */ /* 0x0005e80000000200 */
[----:B------:R2:W-:Y:S01]  /*5180*/  STSM.16.M88.4 [R22], R96 ;  /* 0x0000006016007844 */ /* 0x0005e20000000200 */
[----:B------:R-:W-:Y:S01]  /*5190*/  @!PT LDS RZ, [RZ] ;  /* 0x00000000fffff984 */ /* 0x000fe20000000800 */
[----:B------:R-:W-:Y:S01]  /*51a0*/  @!PT LDS RZ, [RZ] ;  /* 0x00000000fffff984 */ /* 0x000fe20000000800 */
[----:B------:R-:W-:Y:S01]  /*51b0*/  @!PT LDS RZ, [RZ] ;  /* 0x00000000fffff984 */ /* 0x000fe20000000800 */
[----:B------:R-:W-:Y:S01]  /*51c0*/  @!PT LDS RZ, [RZ] ;  /* 0x00000000fffff984 */ /* 0x000fe20000000800 */
[----:B------:R3:W-:Y:S06]  /*51d0*/  MEMBAR.ALL.CTA ;  /* 0x0000000000007992 */ /* 0x0007ec0000008000 */
[----:B---3--:R-:W3:Y:S02]  /*51e0*/  FENCE.VIEW.ASYNC.S ;  /* 0x00000000000073c6 */ /* 0x008ee40000000000 */
[----:B---3--:R-:W-:Y:S06]  /*51f0*/  BAR.SYNC.DEFER_BLOCKING 0x1, 0x80 ;  /* 0x0042000000007b1d */ /* 0x008fec0000010000 */
[----:B------:R-:W-:Y:S05]  /*5200*/  @P6 BRA `(.L_x_59) ;  /* 0x0000000000286947 */ /* 0x000fea0003800000 */
[----:B------:R-:W-:Y:S01]  /*5210*/  S2UR UR44, SR_CTAID.Z ;  /* 0x00000000002c79c3 */ /* 0x000fe20000002700 */
[----:B------:R-:W-:Y:S01]  /*5220*/  R2UR UR40, R16 ;  /* 0x00000000102872ca */ /* 0x000fe200000e0000 */
[----:B------:R-:W-:Y:S01]  /*5230*/  ULDC.64 UR4, c[0x0][0x198] ;  /* 0x0000660000047ab9 */ /* 0x000fe20000000a00 */
[----:B------:R-:W-:Y:S01]  /*5240*/  UMOV UR41, URZ ;  /* 0x0000003f00297c82 */ /* 0x000fe20008000000 */
[----:B------:R-:W-:-:S04]  /*5250*/  UIADD3 UR4, UP0, UR4, 0xcf0, URZ ;  /* 0x00000cf004047890 */ /* 0x000fc8000ff1e03f */
[----:B------:R-:W3:Y:S01]  /*5260*/  S2UR UR43, SR_CTAID.Y ;  /* 0x00000000002b79c3 */ /* 0x000ee20000002600 */
[----:B------:R-:W-:-:S05]  /*5270*/  UIADD3.X UR5, URZ, UR5, URZ, UP0, !UPT ;  /* 0x000000053f057290 */ /* 0x000fca00087fe43f */
[----:B------:R-:W-:-:S09]  /*5280*/  UIADD3 UR40, UR40, 0x1200, URZ ;  /* 0x0000120028287890 */ /* 0x000fd2000fffe03f */
[----:B---3--:R3:W-:Y:S02]  /*5290*/  UTMASTG.4D [UR40], [UR4] ;  /* 0x00000028040073b5 */ /* 0x0087e40008018000 */
[----:B---3--:R0:W-:Y:S02]  /*52a0*/  UTMACMDFLUSH ;  /* 0x00000000000079b7 */ /* 0x0081e40000000000 */
.L_x_59:
[----:B------:R-:W-:Y:S05]  /*52b0*/  BSYNC B0 ;  /* 0x0000000000007941 */ /* 0x000fea0003800000 */
.L_x_58:
[----:B------:R-:W-:Y:S01]  /*52c0*/  ULOP3.LUT UR37, UR37, 0x1, URZ, 0xc, !UPT ;  /* 0x0000000125257892 */ /* 0x000fe2000f8e0c3f */
[----:B------:R-:W-:-:S04]  /*52d0*/  DEPBAR.LE SB0, 0x0 ;  /* 0x000080000000791a */ /* 0x000fc80000000000 */
[----:B------:R-:W-:Y:S01]  /*52e0*/  ULEA UR36, UR36, UR37, 0x1 ;  /* 0x0000002524247291 */ /* 0x000fe2000f8e083f */
[----:B------:R-:W-:-:S04]  /*52f0*/  DEPBAR.LE SB0, 0x0 ;  /* 0x000080000000791a */ /* 0x000fc80000000000 */
[----:B------:R-:W-:-:S09]  /*5300*/  ULEA UR36, UR36, UR38, 0x3 ;  /* 0x0000002624247291 */ /* 0x000fd2000f8e183f */
[----:B------:R-:W-:Y:S01]  /*5310*/  SYNCS.ARRIVE.TRANS64.A1T0 RZ, [UR36+0x104a0], RZ ;  /* 0x0104a0ffffff79a7 */ /* 0x000fe20008100024 */
[----:B------:R-:W-:Y:S05]  /*5320*/  EXIT ;  /* 0x000000000000794d */ /* 0x000fea0003800000 */
.L_x_6:
[----:B------:R-:W-:-:S08]  /*5330*/  NOP ;  /* 0x0000000000007918 */ /* 0x000fd00000000000 */
[----:B------:R-:W1:-:S00]  /*5340*/  USETMAXREG.DEALLOC.CTAPOOL 0x18 ;  /* 0x00000018000079c8 */ /* 0x000e4000080e0500 */
[----:B------:R-:W-:-:S13]  /*5350*/  PLOP3.LUT P0, PT, PT, PT, UP0, 0x80, 0x0 ;  /* 0x000000000000781c */ /* 0x000fda0003f0f008 */
[----:B-1----:R-:W-:Y:S05]  /*5360*/  @!P0 BRA `(.L_x_60) ;  /* 0x0000000400888947 */ /* 0x002fea0003800000 */
[----:B------:R-:W-:-:S13]  /*5370*/  ISETP.NE.AND P0, PT, RZ, UR5, PT ;  /* 0x00000005ff007c0c */ /* 0x000fda000bf05270 */
[----:B------:R-:W-:Y:S05]  /*5380*/  @P0 EXIT ;  /* 0x000000000000094d */ /* 0x000fea0003800000 */
[----:B------:R-:W1:Y:S01]  /*5390*/  LDC R2, c[0x0][0x288] ;  /* 0x0000a200ff027b82 */ /* 0x000e620000000800 */
[----:B------:R-:W-:Y:S01]  /*53a0*/  ELECT P0, URZ, PT ;  /* 0x00000000003f782f */ /* 0x000fe20003800000 */
[----:B------:R-:W-:Y:S01]  /*53b0*/  UMOV UR4, URZ ;  /* 0x0000003f00047c82 */ /* 0x000fe20008000000 */
[----:B-1----:R-:W-:-:S13]  /*53c0*/  ISETP.GE.AND P1, PT, R2, 0x1, PT ;  /* 0x000000010200780c */ /* 0x002fda0003f26270 */
[----:B------:R-:W-:Y:S05]  /*53d0*/  @!P1 BRA `(.L_x_61) ;  /* 0x0000000400289947 */ /* 0x000fea0003800000 */
[----:B------:R-:W-:Y:S01]  /*53e0*/  ULOP3.LUT UR4, UR7, 0x1, URZ, 0xfc, !UPT ;  /* 0x0000000107047892 */ /* 0x000fe2000f8efc3f */
[----:B------:R-:W1:Y:S03]  /*53f0*/  S2UR UR16, SR_CgaCtaId ;  /* 0x00000000001079c3 */ /* 0x000e660000008800 */
[----:B------:R-:W-:-:S05]  /*5400*/  UISETP.NE.AND UP0, UPT, UR4, 0x3, UPT ;  /* 0x000000030400788c */ /* 0x000fca000bf05270 */
[----:B------:R-:W2:Y:S01]  /*5410*/  S2UR UR11, SR_CTAID.Y ;  /* 0x00000000000b79c3 */ /* 0x000ea20000002600 */
[----:B------:R-:W-:-:S07]  /*5420*/  PLOP3.LUT P1, PT, PT, PT, UP0, 0x80, 0x0 ;  /* 0x000000000000781c */ /* 0x000fce0003f2f008 */
[----:B------:R-:W3:Y:S06]  /*5430*/  S2UR UR12, SR_CTAID.Z ;  /* 0x00000000000c79c3 */ /* 0x000eec0000002700 */
[----:B------:R-:W-:Y:S05]  /*5440*/  @!P1 BRA `(.L_x_62) ;  /* 0x0000000000049947 */ /* 0x000fea0003800000 */
[----:B-123--:R-:W-:Y:S01]  /*5450*/  BPT.TRAP 0x1 ;  /* 0x000000040000795c */ /* 0x00efe20000300000 */
.L_x_62:
[----:B------:R-:W-:Y:S01]  /*5460*/  UMOV UR4, 0x400 ;  /* 0x0000040000047882 */ /* 0x000fe20000000000 */
[----:B------:R-:W-:Y:S01]  /*5470*/  SHF.L.U32 R0, RZ, 0x1f, RZ ;  /* 0x0000001fff007819 */ /* 0x000fe200000006ff */
[----:B-1----:R-:W-:Y:S01]  /*5480*/  ULEA UR13, UR16, UR4, 0x18 ;  /* 0x00000004100d7291 */ /* 0x002fe2000f8ec03f */
[----:B------:R-:W-:Y:S01]  /*5490*/  ISETP.GE.AND P3, PT, R2, 0x41, PT ;  /* 0x000000410200780c */ /* 0x000fe20003f66270 */
[----:B------:R-:W-:Y:S01]  /*54a0*/  ULDC.64 UR18, c[0x0][0x198] ;  /* 0x0000660000127ab9 */ /* 0x000fe20000000a00 */
[----:B------:R-:W-:-:S06]  /*54b0*/  UMOV UR4, URZ ;  /* 0x0000003f00047c82 */ /* 0x000fcc0008000000 */
[----:B------:R-:W1:Y:S02]  /*54c0*/  SYNCS.PHASECHK.TRANS64.TRYWAIT P2, [UR13+0x10480], R0 ;  /* 0x01048000ff0075a7 */ /* 0x000e64000804014d */
[----:B-1----:R-:W-:Y:S05]  /*54d0*/  @!P2 BRA `(.L_x_63) ;  /* 0x000000200084a947 */ /* 0x002fea0003800000 */
.L_x_134:
[----:B------:R-:W-:Y:S04]  /*54e0*/  BSSY B0, `(.L_x_64) ;  /* 0x000000a000007945 */ /* 0x000fe80003800000 */
[----:B------:R-:W-:Y:S05]  /*54f0*/  @!P0 BRA `(.L_x_65) ;  /* 0x0000000000208947 */ /* 0x000fea0003800000 */
[----:B------:R-:W-:Y:S01]  /*5500*/  UIADD3 UR14, UP0, UR18, 0x6f0, URZ ;  /* 0x000006f0120e7890 */ /* 0x000fe2000ff1e03f */
[----:B------:R-:W-:-:S04]  /*5510*/  DEPBAR.LE SB0, 0x1 ;  /* 0x000080400000791a */ /* 0x000fc80000000000 */
[----:B------:R-:W-:Y:S02]  /*5520*/  UIADD3 UR8, UR13, 0xc000, URZ ;  /* 0x0000c0000d087890 */ /* 0x000fe4000fffe03f */
[----:B------:R-:W-:Y:S01]  /*5530*/  UIADD3.X UR15, URZ, UR19, URZ, UP0, !UPT ;  /* 0x000000133f0f7290 */ /* 0x000fe200087fe43f */
[----:B------:R-:W-:Y:S01]  /*5540*/  UMOV UR9, URZ ;  /* 0x0000003f00097c82 */ /* 0x000fe20008000000 */
[----:B------:R-:W-:-:S07]  /*5550*/  UMOV UR10, URZ ;  /* 0x0000003f000a7c82 */ /* 0x000fce0008000000 */
[----:B--23--:R4:W-:Y:S02]  /*5560*/  UTMAREDG.4D.ADD [UR8], [UR14] ;  /* 0x000000080e0073b6 */ /* 0x00c9e40008018000 */
[----:B----4-:R0:W-:Y:S02]  /*5570*/  UTMACMDFLUSH ;  /* 0x00000000000079b7 */ /* 0x0101e40000000000 */
.L_x_65:
[----:B--23--:R-:W-:Y:S05]  /*5580*/  BSYNC B0 ;  /* 0x0000000000007941 */ /* 0x00cfea0003800000 */
.L_x_64:
[----:B------:R-:W-:Y:S05]  /*5590*/  @!P3 BRA `(.L_x_61) ;  /* 0x0000000000b8b947 */ /* 0x000fea0003800000 */
[----:B------:R-:W-:Y:S01]  /*55a0*/  VIADD R2, R2, 0x3f ;  /* 0x0000003f02027836 */ /* 0x000fe20000000000 */
[----:B------:R-:W-:Y:S01]  /*55b0*/  MOV R4, RZ ;  /* 0x000000ff00047202 */ /* 0x000fe20000000f00 */
[----:B------:R-:W-:Y:S01]  /*55c0*/  UMOV UR4, URZ ;  /* 0x0000003f00047c82 */ /* 0x000fe20008000000 */
[----:B------:R-:W-:Y:S01]  /*55d0*/  UMOV UR5, 0x1 ;  /* 0x0000000100057882 */ /* 0x000fe20000000000 */
[----:B------:R-:W-:Y:S01]  /*55e0*/  UMOV UR10, 0x40 ;  /* 0x00000040000a7882 */ /* 0x000fe20000000000 */
[----:B-1----:R-:W-:-:S04]  /*55f0*/  SHF.R.S32.HI R3, RZ, 0x1f, R2 ;  /* 0x0000001fff037819 */ /* 0x002fc80000011402 */
[----:B------:R-:W-:-:S04]  /*5600*/  LEA.HI R3, R3, R2, RZ, 0x6 ;  /* 0x0000000203037211 */ /* 0x000fc800078f30ff */
[----:B------:R-:W-:-:S07]  /*5610*/  LEA.HI.SX32 R0, R3, 0x1, 0x1a ;  /* 0x0000000103007811 */ /* 0x000fce00078fd2ff */
.L_x_73:
[----:B-1----:R-:W-:Y:S05]  /*5620*/  @!P1 BRA `(.L_x_66) ;  /* 0x0000000000049947 */ /* 0x002fea0003800000 */
[----:B------:R-:W-:Y:S01]  /*5630*/  BPT.TRAP 0x1 ;  /* 0x000000040000795c */ /* 0x000fe20000300000 */
.L_x_66:
[----:B------:R-:W-:Y:S01]  /*5640*/  ULEA UR6, UR5, UR13, 0x3 ;  /* 0x0000000d05067291 */ /* 0x000fe2000f8e183f */
[----:B------:R-:W-:-:S08]  /*5650*/  SHF.L.U32 R2, R4, 0x1f, RZ ;  /* 0x0000001f04027819 */ /* 0x000fd000000006ff */
[----:B------:R-:W1:Y:S02]  /*5660*/  SYNCS.PHASECHK.TRANS64.TRYWAIT P2, [UR6+0x10480], R2 ;  /* 0x01048002ff0075a7 */ /* 0x000e640008040146 */
[----:B-1----:R-:W-:Y:S05]  /*5670*/  @!P2 BRA `(.L_x_67) ;  /* 0x000000200034a947 */ /* 0x002fea0003800000 */
.L_x_135:
[----:B------:R-:W-:Y:S04]  /*5680*/  BSSY B0, `(.L_x_68) ;  /* 0x0000003000007945 */ /* 0x000fe80003800000 */
[----:B------:R-:W-:Y:S05]  /*5690*/  @!P0 BRA `(.L_x_69) ;  /* 0x0000000000048947 */ /* 0x000fea0003800000 */
[----:B------:R-:W-:-:S04]  /*56a0*/  DEPBAR.LE SB0, 0x1 ;  /* 0x000080400000791a */ /* 0x000fc80000000000 */
.L_x_69:
[----:B------:R-:W-:Y:S05]  /*56b0*/  BSYNC B0 ;  /* 0x0000000000007941 */ /* 0x000fea0003800000 */
.L_x_68:
[----:B------:R-:W-:Y:S05]  /*56c0*/  @!P1 BRA `(.L_x_70) ;  /* 0x0000000000049947 */ /* 0x000fea0003800000 */
[----:B------:R-:W-:Y:S01]  /*56d0*/  BPT.TRAP 0x1 ;  /* 0x000000040000795c */ /* 0x000fe20000300000 */
.L_x_70:
[----:B------:R-:W-:Y:S01]  /*56e0*/  ULEA UR6, UR4, UR13, 0x3 ;  /* 0x0000000d04067291 */ /* 0x000fe2000f8e183f */
[----:B------:R-:W-:Y:S01]  /*56f0*/  BSSY B0, `(.L_x_71) ;  /* 0x000000f000007945 */ /* 0x000fe20003800000 */
[----:B------:R-:W-:Y:S02]  /*5700*/  UIADD3 UR4, UR4, 0x1, URZ ;  /* 0x0000000104047890 */ /* 0x000fe4000fffe03f */
[----:B------:R-:W-:Y:S02]  /*5710*/  UIADD3 UR6, UR6, 0x10490, URZ ;  /* 0x0001049006067890 */ /* 0x000fe4000fffe03f */
[----:B------:R-:W-:Y:S02]  /*5720*/  UISETP.NE.AND UP0, UPT, UR4, 0x2, UPT ;  /* 0x000000020400788c */ /* 0x000fe4000bf05270 */
[----:B------:R-:W-:Y:S02]  /*5730*/  UPRMT UR6, UR16, 0x654, UR6 ;  /* 0x0000065410067896 */ /* 0x000fe40008000006 */
[----:B------:R-:W-:-:S07]  /*5740*/  USEL UR4, UR4, URZ, UP0 ;  /* 0x0000003f04047287 */ /* 0x000fce0008000000 */
[----:B------:R-:W-:Y:S01]  /*5750*/  SYNCS.ARRIVE.TRANS64.RED.A1T0 RZ, [UR6], RZ ;  /* 0x000000ffffff79a7 */ /* 0x000fe20008100406 */
[----:B------:R-:W-:Y:S05]  /*5760*/  @!P0 BRA `(.L_x_72) ;  /* 0x00000000001c8947 */ /* 0x000fea0003800000 */
[----:B------:R-:W-:Y:S02]  /*5770*/  ULEA UR8, UR5, UR13, 0xd ;  /* 0x0000000d05087291 */ /* 0x000fe4000f8e683f */
[----:B------:R-:W-:Y:S02]  /*5780*/  UIADD3 UR14, UP0, UR18, 0x6f0, URZ ;  /* 0x000006f0120e7890 */ /* 0x000fe4000ff1e03f */
[----:B------:R-:W-:Y:S02]  /*5790*/  UIADD3 UR8, UR8, 0xc000, URZ ;  /* 0x0000c00008087890 */ /* 0x000fe4000fffe03f */
[----:B------:R-:W-:Y:S01]  /*57a0*/  UIADD3.X UR15, URZ, UR19, URZ, UP0, !UPT ;  /* 0x000000133f0f7290 */ /* 0x000fe200087fe43f */
[----:B------:R-:W-:-:S08]  /*57b0*/  UMOV UR9, URZ ;  /* 0x0000003f00097c82 */ /* 0x000fd00008000000 */
[----:B------:R2:W-:Y:S02]  /*57c0*/  UTMAREDG.4D.ADD [UR8], [UR14] ;  /* 0x000000080e0073b6 */ /* 0x0005e40008018000 */
[----:B--2---:R0:W-:Y:S02]  /*57d0*/  UTMACMDFLUSH ;  /* 0x00000000000079b7 */ /* 0x0041e40000000000 */
.L_x_72:
[----:B------:R-:W-:Y:S05]  /*57e0*/  BSYNC B0 ;  /* 0x0000000000007941 */ /* 0x000fea0003800000 */
.L_x_71:
[----:B------:R-:W-:Y:S01]  /*57f0*/  VIADD R0, R0, 0xffffffff ;  /* 0xffffffff00007836 */ /* 0x000fe20000000000 */
[----:B------:R-:W-:Y:S02]  /*5800*/  UIADD3 UR5, UR5, 0x1, URZ ;  /* 0x0000000105057890 */ /* 0x000fe4000fffe03f */
[----:B------:R-:W-:Y:S02]  /*5810*/  UIADD3 UR10, UR10, 0x40, URZ ;  /* 0x000000400a0a7890 */ /* 0x000fe4000fffe03f */
[----:B------:R-:W-:Y:S01]  /*5820*/  ISETP.GT.AND P2, PT, R0, 0x2, PT ;  /* 0x000000020000780c */ /* 0x000fe20003f44270 */
[----:B------:R-:W-:-:S04]  /*5830*/  UISETP.NE.AND UP0, UPT, UR5, 0x2, UPT ;  /* 0x000000020500788c */ /* 0x000fc8000bf05270 */
[----:B------:R-:W-:Y:S02]  /*5840*/  USEL UR6, URZ, 0x1, UP0 ;  /* 0x000000013f067887 */ /* 0x000fe40008000000 */
[----:B------:R-:W-:-:S04]  /*5850*/  USEL UR5, UR5, URZ, UP0 ;  /* 0x0000003f05057287 */ /* 0x000fc80008000000 */
[----:B------:R-:W-:Y:S02]  /*5860*/  LOP3.LUT R4, R4, UR6, RZ, 0x3c, !PT ;  /* 0x0000000604047c12 */ /* 0x000fe4000f8e3cff */
[----:B------:R-:W-:Y:S06]  /*5870*/  @P2 BRA `(.L_x_73) ;  /* 0xfffffffc00682947 */ /* 0x000fec000383ffff */
.L_x_61:
[----:B------:R-:W-:Y:S04]  /*5880*/  BSSY B0, `(.L_x_74) ;  /* 0x0000003000007945 */ /* 0x000fe80003800000 */
[----:B------:R-:W-:Y:S05]  /*5890*/  @!P0 BRA `(.L_x_75) ;  /* 0x0000000000048947 */ /* 0x000fea0003800000 */
[----:B------:R-:W-:-:S04]  /*58a0*/  DEPBAR.LE SB0, 0x0 ;  /* 0x000080000000791a */ /* 0x000fc80000000000 */
.L_x_75:
[----:B------:R-:W-:Y:S05]  /*58b0*/  BSYNC B0 ;  /* 0x0000000000007941 */ /* 0x000fea0003800000 */
.L_x_74:
[----:B------:R-:W-:-:S04]  /*58c0*/  ULOP3.LUT UR7, UR7, 0x1, URZ, 0xfc, !UPT ;  /* 0x0000000107077892 */ /* 0x000fc8000f8efc3f */
[----:B------:R-:W-:-:S06]  /*58d0*/  UISETP.NE.AND UP0, UPT, UR7, 0x3, UPT ;  /* 0x000000030700788c */ /* 0x000fcc000bf05270 */
[----:B------:R-:W-:-:S13]  /*58e0*/  PLOP3.LUT P0, PT, PT, PT, UP0, 0x80, 0x0 ;  /* 0x000000000000781c */ /* 0x000fda0003f0f008 */
[----:B------:R-:W-:Y:S05]  /*58f0*/  @!P0 BRA `(.L_x_76) ;  /* 0x0000000000048947 */ /* 0x000fea0003800000 */
[----:B------:R-:W-:Y:S01]  /*5900*/  BPT.TRAP 0x1 ;  /* 0x000000040000795c */ /* 0x000fe20000300000 */
.L_x_76:
[----:B------:R-:W2:Y:S01]  /*5910*/  S2UR UR6, SR_CgaCtaId ;  /* 0x00000000000679c3 */ /* 0x000ea20000008800 */
[----:B------:R-:W-:Y:S02]  /*5920*/  UMOV UR5, 0x400 ;  /* 0x0000040000057882 */ /* 0x000fe40000000000 */
[----:B--2---:R-:W-:-:S04]  /*5930*/  ULEA UR5, UR6, UR5, 0x18 ;  /* 0x0000000506057291 */ /* 0x004fc8000f8ec03f */
[----:B------:R-:W-:-:S04]  /*5940*/  ULEA UR4, UR4, UR5, 0x3 ;  /* 0x0000000504047291 */ /* 0x000fc8000f8e183f */
[----:B------:R-:W-:-:S04]  /*5950*/  UIADD3 UR4, UR4, 0x10490, URZ ;  /* 0x0001049004047890 */ /* 0x000fc8000fffe03f */
[----:B------:R-:W-:-:S09]  /*5960*/  UPRMT UR4, UR6, 0x654, UR4 ;  /* 0x0000065406047896 */ /* 0x000fd20008000004 */
[----:B------:R-:W-:Y:S01]  /*5970*/  SYNCS.ARRIVE.TRANS64.RED.A1T0 RZ, [UR4], RZ ;  /* 0x000000ffffff79a7 */ /* 0x000fe20008100404 */
[----:B------:R-:W-:Y:S05]  /*5980*/  EXIT ;  /* 0x000000000000794d */ /* 0x000fea0003800000 */
.L_x_60:
[----:B------:R-:W1:Y:S01]  /*5990*/  S2UR UR11, SR_CTAID.X ;  /* 0x00000000000b79c3 */ /* 0x000e620000002500 */
[----:B------:R-:W-:Y:S01]  /*59a0*/  ELECT P3, URZ, PT ;  /* 0x00000000003f782f */ /* 0x000fe20003860000 */
[----:B------:R-:W-:Y:S01]  /*59b0*/  BSSY B0, `(.L_x_77) ;  /* 0x0000027000007945 */ /* 0x000fe20003800000 */
[----:B------:R-:W-:Y:S02]  /*59c0*/  IMAD.MOV.U32 R2, RZ, RZ, RZ ;  /* 0x000000ffff027224 */ /* 0x000fe400078e00ff */
[----:B------:R-:W-:-:S03]  /*59d0*/  IMAD.MOV.U32 R4, RZ, RZ, RZ ;  /* 0x000000ffff047224 */ /* 0x000fc600078e00ff */
[----:B------:R-:W2:Y:S08]  /*59e0*/  S2UR UR20, SR_CTAID.Y ;  /* 0x00000000001479c3 */ /* 0x000eb00000002600 */
[----:B------:R-:W3:Y:S01]  /*59f0*/  S2UR UR21, SR_CTAID.Z ;  /* 0x00000000001579c3 */ /* 0x000ee20000002700 */
[----:B-1----:R-:W-:Y:S01]  /*5a00*/  USHF.L.U32 UR11, UR11, 0x7, URZ ;  /* 0x000000070b0b7899 */ /* 0x002fe2000800063f */
[----:B------:R-:W-:Y:S11]  /*5a10*/  @!P3 BRA `(.L_x_78) ;  /* 0x000000000080b947 */ /* 0x000ff60003800000 */
[----:B------:R-:W1:Y:S01]  /*5a20*/  S2R R4, SR_CgaCtaId ;  /* 0x0000000000047919 */ /* 0x000e620000008800 */
[----:B------:R-:W-:Y:S01]  /*5a30*/  MOV R3, 0x400 ;  /* 0x0000040000037802 */ /* 0x000fe20000000f00 */
[----:B------:R-:W-:-:S03]  /*5a40*/  IMAD.MOV.U32 R5, RZ, RZ, 0x1 ;  /* 0x00000001ff057424 */ /* 0x000fc600078e00ff */
[----:B-1----:R-:W-:Y:S02]  /*5a50*/  LEA R4, R4, R3, 0x18 ;  /* 0x0000000304047211 */ /* 0x002fe400078ec0ff */
[----:B------:R-:W-:-:S04]  /*5a60*/  SHF.L.U32 R3, R5, 0x1f, RZ ;  /* 0x0000001f05037819 */ /* 0x000fc800000006ff */
[----:B------:R-:W1:Y:S02]  /*5a70*/  SYNCS.PHASECHK.TRANS64.TRYWAIT P0, [R4+URZ+0x10460], R3 ;  /* 0x01046003040075a7 */ /* 0x000e64000800017f */
[----:B-1----:R-:W-:Y:S05]  /*5a80*/  @!P0 BRA `(.L_x_79) ;  /* 0x0000001c00488947 */ /* 0x002fea0003800000 */
.L_x_136:
[----:B------:R-:W-:Y:S01]  /*5a90*/  ULOP3.LUT UR5, UR4, 0x2, URZ, 0xfc, !UPT ;  /* 0x0000000204057892 */ /* 0x000fe2000f8efc3f */
[----:B-1----:R-:W-:-:S03]  /*5aa0*/  @P2 IMAD.MOV.U32 R3, RZ, RZ, 0x1000 ;  /* 0x00001000ff032424 */ /* 0x002fc600078e00ff */
[----:B------:R-:W-:Y:S01]  /*5ab0*/  UPRMT UR5, UR5, 0x9910, URZ ;  /* 0x0000991005057896 */ /* 0x000fe2000800003f */
[----:B------:R1:W-:Y:S03]  /*5ac0*/  @P2 SYNCS.ARRIVE.TRANS64 RZ, [R4+URZ+0x10440], R3 ;  /* 0x0104400304ff29a7 */ /* 0x0003e6000800003f */
[----:B------:R-:W-:-:S06]  /*5ad0*/  UISETP.NE.AND UP0, UPT, UR5, 0x2, UPT ;  /* 0x000000020500788c */ /* 0x000fcc000bf05270 */
[----:B------:R-:W-:-:S13]  /*5ae0*/  PLOP3.LUT P0, PT, PT, PT, UP0, 0x80, 0x0 ;  /* 0x000000000000781c */ /* 0x000fda0003f0f008 */
[----:B-1----:R-:W-:Y:S05]  /*5af0*/  @P0 BRA `(.L_x_80) ;  /* 0x0000000000040947 */ /* 0x002fea0003800000 */
[----:B--23--:R-:W-:Y:S01]  /*5b00*/  BPT.TRAP 0x1 ;  /* 0x000000040000795c */ /* 0x00cfe20000300000 */
.L_x_80:
[----:B------:R-:W-:-:S04]  /*5b10*/  LOP3.LUT P0, RZ, R0, 0x1f, RZ, 0xc0, !PT ;  /* 0x0000001f00ff7812 */ /* 0x000fc8000780c0ff */
[----:B------:R-:W-:-:S13]  /*5b20*/  PLOP3.LUT P0, PT, P0, P2, PT, 0x2a, 0x0 ;  /* 0x000000000000781c */ /* 0x000fda0000704572 */
[----:B------:R-:W-:Y:S05]  /*5b30*/  @P0 BRA `(.L_x_81) ;  /* 0x0000000000040947 */ /* 0x000fea0003800000 */
[----:B--23--:R-:W-:Y:S01]  /*5b40*/  BPT.TRAP 0x1 ;  /* 0x000000040000795c */ /* 0x00cfe20000300000 */
.L_x_81:
[----:B------:R-:W-:Y:S01]  /*5b50*/  R2UR UR8, R4 ;  /* 0x00000000040872ca */ /* 0x000fe200000e0000 */
[----:B------:R-:W-:Y:S01]  /*5b60*/  ULDC.64 UR6, c[0x0][0x198] ;  /* 0x0000660000067ab9 */ /* 0x000fe20000000a00 */
[----:B------:R-:W-:Y:S01]  /*5b70*/  UMOV UR14, 0x0 ;  /* 0x00000000000e7882 */ /* 0x000fe20000000000 */
[----:B------:R-:W-:Y:S01]  /*5b80*/  UIADD3 UR6, UP0, UR6, 0x1f0, URZ ;  /* 0x000001f006067890 */ /* 0x000fe2000ff1e03f */
[----:B------:R-:W-:Y:S01]  /*5b90*/  IMAD.MOV.U32 R4, RZ, RZ, 0x1 ;  /* 0x00000001ff047424 */ /* 0x000fe200078e00ff */
[----:B------:R-:W-:Y:S01]  /*5ba0*/  UMOV UR15, 0x10000000 ;  /* 0x10000000000f7882 */ /* 0x000fe20000000000 */
[----:B------:R-:W-:Y:S01]  /*5bb0*/  UMOV UR10, URZ ;  /* 0x0000003f000a7c82 */ /* 0x000fe20008000000 */
[----:B------:R-:W-:Y:S01]  /*5bc0*/  UIADD3.X UR7, URZ, UR7, URZ, UP0, !UPT ;  /* 0x000000073f077290 */ /* 0x000fe200087fe43f */
[----:B--2---:R-:W-:Y:S01]  /*5bd0*/  UMOV UR12, UR20 ;  /* 0x00000014000c7c82 */ /* 0x004fe20008000000 */
[----:B---3--:R-:W-:-:S04]  /*5be0*/  UMOV UR13, UR21 ;  /* 0x00000015000d7c82 */ /* 0x008fc80008000000 */
[----:B------:R-:W-:-:S09]  /*5bf0*/  UIADD3 UR9, UR8, 0x10440, URZ ;  /* 0x0001044008097890 */ /* 0x000fd2000fffe03f */
[----:B------:R1:W-:Y:S02]  /*5c00*/  UTMALDG.4D [UR8], [UR6], desc[UR14] ;  /* 0x00000e08060075b4 */ /* 0x0003e40008019000 */
[----:B-1----:R-:W-:Y:S01]  /*5c10*/  NOP ;  /* 0x0000000000007918 */ /* 0x002fe20000000000 */
.L_x_78:
[----:B--23--:R-:W-:Y:S05]  /*5c20*/  BSYNC B0 ;  /* 0x0000000000007941 */ /* 0x00cfea0003800000 */
.L_x_77:
[----:B------:R-:W1:Y:S01]  /*5c30*/  LDC R3, c[0x0][0x288] ;  /* 0x0000a200ff037b82 */ /* 0x000e620000000800 */
[----:B------:R-:W-:Y:S01]  /*5c40*/  BSSY B0, `(.L_x_82) ;  /* 0x000002b000007945 */ /* 0x000fe20003800000 */
[----:B-1----:R-:W-:-:S13]  /*5c50*/  ISETP.GT.AND P4, PT, R3, RZ, P3 ;  /* 0x000000ff0300720c */ /* 0x002fda0001f84270 */
[----:B------:R-:W-:Y:S05]  /*5c60*/  @!P4 BRA `(.L_x_83) ;  /* 0x0000000000a0c947 */ /* 0x000fea0003800000 */
[----:B------:R-:W1:Y:S01]  /*5c70*/  S2R R5, SR_CgaCtaId ;  /* 0x0000000000057919 */ /* 0x000e620000008800 */
[----:B------:R-:W-:-:S04]  /*5c80*/  MOV R2, 0x400 ;  /* 0x0000040000027802 */ /* 0x000fc80000000f00 */
[----:B-1----:R-:W-:Y:S01]  /*5c90*/  LEA R5, R5, R2, 0x18 ;  /* 0x0000000205057211 */ /* 0x002fe200078ec0ff */
[----:B------:R-:W-:-:S05]  /*5ca0*/  IMAD.MOV.U32 R2, RZ, RZ, 0x1 ;  /* 0x00000001ff027424 */ /* 0x000fca00078e00ff */
[----:B------:R-:W-:-:S04]  /*5cb0*/  SHF.L.U32 R2, R2, 0x1f, RZ ;  /* 0x0000001f02027819 */ /* 0x000fc800000006ff */
[----:B------:R-:W1:Y:S02]  /*5cc0*/  SYNCS.PHASECHK.TRANS64.TRYWAIT P0, [R5+URZ+0x10420], R2 ;  /* 0x01042002050075a7 */ /* 0x000e64000800017f */
[----:B-1----:R-:W-:Y:S05]  /*5cd0*/  @!P0 BRA `(.L_x_84) ;  /* 0x0000001800c88947 */ /* 0x002fea0003800000 */
.L_x_137:
[----:B------:R-:W-:Y:S01]  /*5ce0*/  ULOP3.LUT UR5, UR4, 0x2, URZ, 0xfc, !UPT ;  /* 0x0000000204057892 */ /* 0x000fe2000f8efc3f */
[----:B-1----:R-:W-:-:S03]  /*5cf0*/  @P2 IMAD.MOV.U32 R2, RZ, RZ, 0x1100 ;  /* 0x00001100ff022424 */ /* 0x002fc600078e00ff */
[----:B------:R-:W-:Y:S01]  /*5d00*/  UPRMT UR5, UR5, 0x9910, URZ ;  /* 0x0000991005057896 */ /* 0x000fe2000800003f */
[----:B------:R1:W-:Y:S03]  /*5d10*/  @P2 SYNCS.ARRIVE.TRANS64 RZ, [R5+URZ+0x10400], R2 ;  /* 0x0104000205ff29a7 */ /* 0x0003e6000800003f */
[----:B------:R-:W-:-:S06]  /*5d20*/  UISETP.NE.AND UP0, UPT, UR5, 0x2, UPT ;  /* 0x000000020500788c */ /* 0x000fcc000bf05270 */
[----:B------:R-:W-:-:S13]  /*5d30*/  PLOP3.LUT P0, PT, PT, PT, UP0, 0x80, 0x0 ;  /* 0x000000000000781c */ /* 0x000fda0003f0f008 */
[----:B-1----:R-:W-:Y:S05]  /*5d40*/  @P0 BRA `(.L_x_85) ;  /* 0x0000000000040947 */ /* 0x002fea0003800000 */
[----:B------:R-:W-:Y:S01]  /*5d50*/  BPT.TRAP 0x1 ;  /* 0x000000040000795c */ /* 0x000fe20000300000 */
.L_x_85:
[----:B------:R-:W-:-:S04]  /*5d60*/  LOP3.LUT P0, RZ, R0, 0x1f, RZ, 0xc0, !PT ;  /* 0x0000001f00ff7812 */ /* 0x000fc8000780c0ff */
[----:B------:R-:W-:-:S13]  /*5d70*/  PLOP3.LUT P0, PT, P0, P2, PT, 0x2a, 0x0 ;  /* 0x000000000000781c */ /* 0x000fda0000704572 */
[----:B------:R-:W-:Y:S05]  /*5d80*/  @P0 BRA `(.L_x_86) ;  /* 0x0000000000040947 */ /* 0x000fea0003800000 */
[----:B------:R-:W-:Y:S01]  /*5d90*/  BPT.TRAP 0x1 ;  /* 0x000000040000795c */ /* 0x000fe20000300000 */
.L_x_86:
[----:B------:R-:W-:Y:S01]  /*5da0*/  R2UR UR24, R5 ;  /* 0x00000000051872ca */ /* 0x000fe200000e0000 */
[----:B------:R-:W-:Y:S01]  /*5db0*/  ULDC.64 UR12, c[0x0][0x198] ;  /* 0x00006600000c7ab9 */ /* 0x000fe20000000a00 */
[----:B------:R-:W-:Y:S01]  /*5dc0*/  UMOV UR8, 0x0 ;  /* 0x0000000000087882 */ /* 0x000fe20000000000 */
[----:B------:R-:W-:Y:S01]  /*5dd0*/  UIADD3 UR6, UP0, UR12, 0xf0, URZ ;  /* 0x000000f00c067890 */ /* 0x000fe2000ff1e03f */
[----:B------:R-:W-:Y:S01]  /*5de0*/  IMAD.MOV.U32 R2, RZ, RZ, 0x1 ;  /* 0x00000001ff027424 */ /* 0x000fe200078e00ff */
[----:B------:R-:W-:Y:S02]  /*5df0*/  UIADD3 UR12, UP1, UR12, 0x4f0, URZ ;  /* 0x000004f00c0c7890 */ /* 0x000fe4000ff3e03f */
[----:B------:R-:W-:Y:S02]  /*5e00*/  UIADD3.X UR7, URZ, UR13, URZ, UP0, !UPT ;  /* 0x0000000d3f077290 */ /* 0x000fe400087fe43f */
[----:B------:R-:W-:Y:S01]  /*5e10*/  UIADD3.X UR13, URZ, UR13, URZ, UP1, !UPT ;  /* 0x0000000d3f0d7290 */ /* 0x000fe20008ffe43f */
[----:B------:R-:W-:Y:S01]  /*5e20*/  UMOV UR9, 0x10000000 ;  /* 0x1000000000097882 */ /* 0x000fe20000000000 */
[----:B------:R-:W-:-:S02]  /*5e30*/  UMOV UR18, URZ ;  /* 0x0000003f00127c82 */ /* 0x000fc40008000000 */
[----:B------:R-:W-:Y:S02]  /*5e40*/  UIADD3 UR16, UR24, 0x8000, URZ ;  /* 0x0000800018107890 */ /* 0x000fe4000fffe03f */
[----:B------:R-:W-:Y:S02]  /*5e50*/  UIADD3 UR17, UR24, 0x10400, URZ ;  /* 0x0001040018117890 */ /* 0x000fe4000fffe03f */
[----:B------:R-:W-:Y:S01]  /*5e60*/  UIADD3 UR24, UR24, 0x10000, URZ ;  /* 0x0001000018187890 */ /* 0x000fe2000fffe03f */
[----:B------:R-:W-:Y:S01]  /*5e70*/  UMOV UR19, URZ ;  /* 0x0000003f00137c82 */ /* 0x000fe20008000000 */
[----:B------:R-:W-:Y:S01]  /*5e80*/  UMOV UR26, URZ ;  /* 0x0000003f001a7c82 */ /* 0x000fe20008000000 */
[----:B------:R-:W-:Y:S01]  /*5e90*/  UMOV UR27, UR20 ;  /* 0x00000014001b7c82 */ /* 0x000fe20008000000 */
[----:B------:R-:W-:Y:S01]  /*5ea0*/  UMOV UR28, UR21 ;  /* 0x00000015001c7c82 */ /* 0x000fe20008000000 */
[----:B------:R-:W-:Y:S02]  /*5eb0*/  UMOV UR25, UR17 ;  /* 0x0000001100197c82 */ /* 0x000fe40008000000 */
[----:B------:R1:W-:Y:S02]  /*5ec0*/  UTMALDG.4D [UR16], [UR6], desc[UR8] ;  /* 0x00000810060075b4 */ /* 0x0003e40008019000 */
[----:B------:R1:W-:Y:S02]  /*5ed0*/  UTMALDG.3D [UR24], [UR12], desc[UR8] ;  /* 0x000008180c0075b4 */ /* 0x0003e40008011000 */
[----:B-1----:R-:W-:Y:S01]  /*5ee0*/  NOP ;  /* 0x0000000000007918 */ /* 0x002fe20000000000 */
.L_x_83:
[----:B------:R-:W-:Y:S05]  /*5ef0*/  BSYNC B0 ;  /* 0x0000000000007941 */ /* 0x000fea0003800000 */
.L_x_82:
[----:B------:R-:W-:Y:S01]  /*5f00*/  BSSY B0, `(.L_x_87) ;  /* 0x0000027000007945 */ /* 0x000fe20003800000 */
[----:B------:R-:W-:-:S03]  /*5f10*/  IMAD.MOV.U32 R8, RZ, RZ, RZ ;  /* 0x000000ffff087224 */ /* 0x000fc600078e00ff */
[----:B------:R-:W-:Y:S05]  /*5f20*/  @!P3 BRA `(.L_x_88) ;  /* 0x000000000090b947 */ /* 0x000fea0003800000 */
[----:B------:R-:W1:Y:S01]  /*5f30*/  S2R R6, SR_CgaCtaId ;  /* 0x0000000000067919 */ /* 0x000e620000008800 */
[----:B------:R-:W-:-:S04]  /*5f40*/  MOV R5, 0x400 ;  /* 0x0000040000057802 */ /* 0x000fc80000000f00 */
[----:B-1----:R-:W-:Y:S01]  /*5f50*/  LEA R7, R6, R5, 0x18 ;  /* 0x0000000506077211 */ /* 0x002fe200078ec0ff */
[----:B------:R-:W-:-:S04]  /*5f60*/  IMAD.MOV.U32 R6, RZ, RZ, 0x1 ;  /* 0x00000001ff067424 */ /* 0x000fc800078e00ff */
[----:B------:R-:W-:Y:S01]  /*5f70*/  IMAD R5, R4, 0x8, R7 ;  /* 0x0000000804057824 */ /* 0x000fe200078e0207 */
[----:B------:R-:W-:-:S04]  /*5f80*/  SHF.L.U32 R6, R6, 0x1f, RZ ;  /* 0x0000001f06067819 */ /* 0x000fc800000006ff */
[----:B------:R-:W1:Y:S02]  /*5f90*/  SYNCS.PHASECHK.TRANS64.TRYWAIT P0, [R5+URZ+0x10460], R6 ;  /* 0x01046006050075a7 */ /* 0x000e64000800017f */
[----:B-1----:R-:W-:Y:S05]  /*5fa0*/  @!P0 BRA `(.L_x_89) ;  /* 0x0000001800288947 */ /* 0x002fea0003800000 */
.L_x_138:
        /* <DEDUP_REMOVED lines=8> */
.L_x_90:
[----:B------:R-:W-:-:S04]  /*6030*/  LOP3.LUT P0, RZ, R0, 0x1f, RZ, 0xc0, !PT ;  /* 0x0000001f00ff7812 */ /* 0x000fc8000780c0ff */
[----:B------:R-:W-:-:S13]  /*6040*/  PLOP3.LUT P0, PT, P0, P2, PT, 0x2a, 0x0 ;  /* 0x000000000000781c */ /* 0x000fda0000704572 */
[----:B------:R-:W-:Y:S05]  /*6050*/  @P0 BRA `(.L_x_91) ;  /* 0x0000000000040947 */ /* 0x000fea0003800000 */
[----:B------:R-:W-:Y:S01]  /*6060*/  BPT.TRAP 0x1 ;  /* 0x000000040000795c */ /* 0x000fe20000300000 */
.L_x_91:
[----:B------:R-:W-:Y:S01]  /*6070*/  R2UR UR5, R7 ;  /* 0x00000000070572ca */ /* 0x000fe200000e0000 */
[----:B------:R-:W-:Y:S01]  /*6080*/  ULDC.64 UR6, c[0x0][0x198] ;  /* 0x0000660000067ab9 */ /* 0x000fe20000000a00 */
[----:B------:R-:W-:Y:S01]  /*6090*/  R2UR UR17, R5 ;  /* 0x00000000051172ca */ /* 0x000fe200000e0000 */
[----:B------:R-:W-:Y:S01]  /*60a0*/  UIADD3 UR6, UP0, UR6, 0x2f0, URZ ;  /* 0x000002f006067890 */ /* 0x000fe2000ff1e03f */
[C---:B------:R-:W-:Y:S01]  /*60b0*/  R2UR UR16, R4.reuse ;  /* 0x00000000041072ca */ /* 0x040fe200000e0000 */
[----:B------:R-:W-:Y:S01]  /*60c0*/  UMOV UR8, 0x0 ;  /* 0x0000000000087882 */ /* 0x000fe20000000000 */
[----:B------:R-:W-:Y:S01]  /*60d0*/  UMOV UR9, 0x10000000 ;  /* 0x1000000000097882 */ /* 0x000fe20000000000 */
[----:B------:R-:W-:Y:S01]  /*60e0*/  UIADD3.X UR7, URZ, UR7, URZ, UP0, !UPT ;  /* 0x000000073f077290 */ /* 0x000fe200087fe43f */
[----:B------:R-:W-:Y:S01]  /*60f0*/  VIADD R4, R4, 0x1 ;  /* 0x0000000104047836 */ /* 0x000fe20000000000 */
[----:B------:R-:W-:Y:S01]  /*6100*/  UMOV UR18, URZ ;  /* 0x0000003f00127c82 */ /* 0x000fe20008000000 */
[----:B------:R-:W-:Y:S01]  /*6110*/  UMOV UR19, UR11 ;  /* 0x0000000b00137c82 */ /* 0x000fe20008000000 */
[----:B------:R-:W-:-:S04]  /*6120*/  MOV R8, 0x40 ;  /* 0x0000004000087802 */ /* 0x000fc80000000f00 */
[----:B------:R-:W-:Y:S02]  /*6130*/  UIADD3 UR17, UR17, 0x10440, URZ ;  /* 0x0001044011117890 */ /* 0x000fe4000fffe03f */
[----:B------:R-:W-:-:S09]  /*6140*/  ULEA UR16, UR16, UR5, 0xc ;  /* 0x0000000510107291 */ /* 0x000fd2000f8e603f */
[----:B------:R1:W-:Y:S02]  /*6150*/  UTMALDG.4D [UR16], [UR6], desc[UR8] ;  /* 0x00000810060075b4 */ /* 0x0003e40008019000 */
[----:B-1----:R-:W-:Y:S01]  /*6160*/  NOP ;  /* 0x0000000000007918 */ /* 0x002fe20000000000 */
.L_x_88:
[----:B------:R-:W-:Y:S05]  /*6170*/  BSYNC B0 ;  /* 0x0000000000007941 */ /* 0x000fea0003800000 */
.L_x_87:
[----:B------:R-:W-:Y:S01]  /*6180*/  BSSY B0, `(.L_x_92) ;  /* 0x000002b000007945 */ /* 0x000fe20003800000 */
[----:B------:R-:W-:-:S03]  /*6190*/  IMAD.MOV.U32 R5, RZ, RZ, 0x1 ;  /* 0x00000001ff057424 */ /* 0x000fc600078e00ff */
[----:B------:R-:W-:Y:S05]  /*61a0*/  @!P3 BRA `(.L_x_93) ;  /* 0x0000000000a0b947 */ /* 0x000fea0003800000 */
[----:B------:R-:W1:Y:S01]  /*61b0*/  S2R R6, SR_CgaCtaId ;  /* 0x0000000000067919 */ /* 0x000e620000008800 */
[----:B------:R-:W-:Y:S01]  /*61c0*/  MOV R5, 0x400 ;  /* 0x0000040000057802 */ /* 0x000fe20000000f00 */
[----:B------:R-:W-:-:S05]  /*61d0*/  IMAD.MOV.U32 R7, RZ, RZ, 0x1 ;  /* 0x00000001ff077424 */ /* 0x000fca00078e00ff */
[----:B------:R-:W-:Y:S02]  /*61e0*/  SHF.L.U32 R7, R7, 0x1f, RZ ;  /* 0x0000001f07077819 */ /* 0x000fe400000006ff */
[----:B-1----:R-:W-:-:S05]  /*61f0*/  LEA R5, R6, R5, 0x18 ;  /* 0x0000000506057211 */ /* 0x002fca00078ec0ff */
[----:B------:R-:W-:-:S04]  /*6200*/  IMAD R6, R4, 0x8, R5 ;  /* 0x0000000804067824 */ /* 0x000fc800078e0205 */
[----:B------:R-:W1:Y:S02]  /*6210*/  SYNCS.PHASECHK.TRANS64.TRYWAIT P0, [R6+URZ+0x10460], R7 ;  /* 0x01046007060075a7 */ /* 0x000e64000800017f */
[----:B-1----:R-:W-:Y:S05]  /*6220*/  @!P0 BRA `(.L_x_94) ;  /* 0x00000014009c8947 */ /* 0x002fea0003800000 */
.L_x_139:
        /* <DEDUP_REMOVED lines=8> */
.L_x_95:
[----:B------:R-:W-:-:S04]  /*62b0*/  LOP3.LUT P0, RZ, R0, 0x1f, RZ, 0xc0, !PT ;  /* 0x0000001f00ff7812 */ /* 0x000fc8000780c0ff */
[----:B------:R-:W-:-:S13]  /*62c0*/  PLOP3.LUT P0, PT, P0, P2, PT, 0x2a, 0x0 ;  /* 0x000000000000781c */ /* 0x000fda0000704572 */
[----:B------:R-:W-:Y:S05]  /*62d0*/  @P0 BRA `(.L_x_96) ;  /* 0x0000000000040947 */ /* 0x000fea0003800000 */
[----:B------:R-:W-:Y:S01]  /*62e0*/  BPT.TRAP 0x1 ;  /* 0x000000040000795c */ /* 0x000fe20000300000 */
.L_x_96:
[----:B------:R-:W-:Y:S01]  /*62f0*/  R2UR UR5, R5 ;  /* 0x00000000050572ca */ /* 0x000fe200000e0000 */
[----:B------:R-:W-:Y:S01]  /*6300*/  ULDC.64 UR6, c[0x0][0x198] ;  /* 0x0000660000067ab9 */ /* 0x000fe20000000a00 */
[----:B------:R-:W-:Y:S01]  /*6310*/  R2UR UR17, R6 ;  /* 0x00000000061172ca */ /* 0x000fe200000e0000 */
[----:B------:R-:W-:Y:S01]  /*6320*/  UIADD3 UR6, UP0, UR6, 0x1f0, URZ ;  /* 0x000001f006067890 */ /* 0x000fe2000ff1e03f */
[----:B------:R-:W-:Y:S01]  /*6330*/  R2UR UR16, R4 ;  /* 0x00000000041072ca */ /* 0x000fe200000e0000 */
[----:B------:R-:W-:Y:S01]  /*6340*/  UMOV UR8, 0x0 ;  /* 0x0000000000087882 */ /* 0x000fe20000000000 */
[----:B------:R-:W-:Y:S01]  /*6350*/  R2UR UR19, R8 ;  /* 0x00000000081372ca */ /* 0x000fe200000e0000 */
[----:B------:R-:W-:Y:S01]  /*6360*/  UIADD3.X UR7, URZ, UR7, URZ, UP0, !UPT ;  /* 0x000000073f077290 */ /* 0x000fe200087fe43f */
[----:B------:R-:W-:Y:S01]  /*6370*/  VIADD R4, R4, 0x1 ;  /* 0x0000000104047836 */ /* 0x000fe20000000000 */
[----:B------:R-:W-:Y:S01]  /*6380*/  UMOV UR9, 0x10000000 ;  /* 0x1000000000097882 */ /* 0x000fe20000000000 */
[----:B------:R-:W-:-:S03]  /*6390*/  UMOV UR18, URZ ;  /* 0x0000003f00127c82 */ /* 0x000fc60008000000 */
[C---:B------:R-:W-:Y:S02]  /*63a0*/  ISETP.NE.AND P5, PT, R4.reuse, 0x4, PT ;  /* 0x000000040400780c */ /* 0x040fe40003fa5270 */
[----:B------:R-:W-:Y:S01]  /*63b0*/  UIADD3 UR17, UR17, 0x10440, URZ ;  /* 0x0001044011117890 */ /* 0x000fe2000fffe03f */
[C---:B------:R-:W-:Y:S01]  /*63c0*/  ISETP.NE.AND P0, PT, R4.reuse, 0x4, PT ;  /* 0x000000040400780c */ /* 0x040fe20003f05270 */
[----:B------:R-:W-:Y:S01]  /*63d0*/  ULEA UR16, UR16, UR5, 0xc ;  /* 0x0000000510107291 */ /* 0x000fe2000f8e603f */
[----:B------:R-:W-:Y:S01]  /*63e0*/  SEL R4, R4, RZ, P5 ;  /* 0x000000ff04047207 */ /* 0x000fe20002800000 */
[----:B------:R-:W-:Y:S01]  /*63f0*/  UIADD3 UR19, UR11, UR19, URZ ;  /* 0x000000130b137290 */ /* 0x000fe2000fffe03f */
[----:B------:R-:W-:-:S08]  /*6400*/  SEL R5, RZ, 0x1, !P0 ;  /* 0x00000001ff057807 */ /* 0x000fd00004000000 */
[----:B------:R1:W-:Y:S02]  /*6410*/  UTMALDG.4D [UR16], [UR6], desc[UR8] ;  /* 0x00000810060075b4 */ /* 0x0003e40008019000 */
[----:B-1----:R-:W-:Y:S01]  /*6420*/  NOP ;  /* 0x0000000000007918 */ /* 0x002fe20000000000 */
.L_x_93:
[----:B------:R-:W-:Y:S05]  /*6430*/  BSYNC B0 ;  /* 0x0000000000007941 */ /* 0x000fea0003800000 */
.L_x_92:
[----:B------:R-:W-:Y:S01]  /*6440*/  BSSY B0, `(.L_x_97) ;  /* 0x0000031000007945 */ /* 0x000fe20003800000 */
[----:B------:R-:W-:-:S03]  /*6450*/  IMAD.MOV.U32 R9, RZ, RZ, RZ ;  /* 0x000000ffff097224 */ /* 0x000fc600078e00ff */
        /* <DEDUP_REMOVED lines=9> */
.L_x_140:
        /* <DEDUP_REMOVED lines=8> */
.L_x_100:
[----:B------:R-:W-:-:S04]  /*6570*/  LOP3.LUT P0, RZ, R0, 0x1f, RZ, 0xc0, !PT ;  /* 0x0000001f00ff7812 */ /* 0x000fc8000780c0ff */
[----:B------:R-:W-:-:S13]  /*6580*/  PLOP3.LUT P0, PT, P0, P2, PT, 0x2a, 0x0 ;  /* 0x000000000000781c */ /* 0x000fda0000704572 */
[----:B------:R-:W-:Y:S05]  /*6590*/  @P0 BRA `(.L_x_101) ;  /* 0x0000000000040947 */ /* 0x000fea0003800000 */
[----:B------:R-:W-:Y:S01]  /*65a0*/  BPT.TRAP 0x1 ;  /* 0x000000040000795c */ /* 0x000fe20000300000 */
.L_x_101:
[----:B------:R-:W-:Y:S01]  /*65b0*/  R2UR UR17, R6 ;  /* 0x00000000061172ca */ /* 0x000fe200000e0000 */
[C-C-:B------:R-:W-:Y:S01]  /*65c0*/  IMAD R6, R2.reuse, 0x1000, R7.reuse ;  /* 0x0000100002067824 */ /* 0x140fe200078e0207 */
[----:B------:R-:W-:Y:S01]  /*65d0*/  ULDC.64 UR12, c[0x0][0x198] ;  /* 0x00006600000c7ab9 */ /* 0x000fe20000000a00 */
[C---:B------:R-:W-:Y:S01]  /*65e0*/  IMAD R7, R2.reuse, 0x100, R7 ;  /* 0x0000010002077824 */ /* 0x040fe200078e0207 */
[----:B------:R-:W-:Y:S01]  /*65f0*/  UIADD3 UR6, UP0, UR12, 0x3f0, URZ ;  /* 0x000003f00c067890 */ /* 0x000fe2000ff1e03f */
[----:B------:R-:W-:Y:S01]  /*6600*/  VIADD R2, R2, 0x1 ;  /* 0x0000000102027836 */ /* 0x000fe20000000000 */
[----:B------:R-:W-:Y:S01]  /*6610*/  R2UR UR16, R6 ;  /* 0x00000000061072ca */ /* 0x000fe200000e0000 */
[----:B------:R-:W-:Y:S01]  /*6620*/  UIADD3 UR12, UP1, UR12, 0x5f0, URZ ;  /* 0x000005f00c0c7890 */ /* 0x000fe2000ff3e03f */
[----:B------:R-:W-:Y:S01]  /*6630*/  R2UR UR24, R7 ;  /* 0x00000000071872ca */ /* 0x000fe200000e0000 */
[----:B------:R-:W-:Y:S01]  /*6640*/  UIADD3.X UR7, URZ, UR13, URZ, UP0, !UPT ;  /* 0x0000000d3f077290 */ /* 0x000fe200087fe43f */
[----:B------:R-:W-:Y:S01]  /*6650*/  IMAD.MOV.U32 R9, RZ, RZ, 0x1 ;  /* 0x00000001ff097424 */ /* 0x000fe200078e00ff */
[----:B------:R-:W-:-:S02]  /*6660*/  UIADD3.X UR13, URZ, UR13, URZ, UP1, !UPT ;  /* 0x0000000d3f0d7290 */ /* 0x000fc40008ffe43f */
[----:B------:R-:W-:Y:S01]  /*6670*/  UIADD3 UR17, UR17, 0x10400, URZ ;  /* 0x0001040011117890 */ /* 0x000fe2000fffe03f */
[----:B------:R-:W-:Y:S01]  /*6680*/  UMOV UR8, 0x0 ;  /* 0x0000000000087882 */ /* 0x000fe20000000000 */
[----:B------:R-:W-:Y:S01]  /*6690*/  UMOV UR9, 0x10000000 ;  /* 0x1000000000097882 */ /* 0x000fe20000000000 */
[----:B------:R-:W-:Y:S01]  /*66a0*/  UMOV UR18, URZ ;  /* 0x0000003f00127c82 */ /* 0x000fe20008000000 */
[----:B------:R-:W-:Y:S02]  /*66b0*/  UMOV UR19, URZ ;  /* 0x0000003f00137c82 */ /* 0x000fe40008000000 */
[----:B------:R-:W-:Y:S02]  /*66c0*/  UIADD3 UR16, UR16, 0x8000, URZ ;  /* 0x0000800010107890 */ /* 0x000fe4000fffe03f */
[----:B------:R-:W-:Y:S01]  /*66d0*/  UIADD3 UR24, UR24, 0x10000, URZ ;  /* 0x0001000018187890 */ /* 0x000fe2000fffe03f */
[----:B------:R-:W-:Y:S01]  /*66e0*/  UMOV UR26, URZ ;  /* 0x0000003f001a7c82 */ /* 0x000fe20008000000 */
[----:B------:R-:W-:Y:S01]  /*66f0*/  UMOV UR27, UR20 ;  /* 0x00000014001b7c82 */ /* 0x000fe20008000000 */
[----:B------:R-:W-:Y:S01]  /*6700*/  UMOV UR28, UR21 ;  /* 0x00000015001c7c82 */ /* 0x000fe20008000000 */
[----:B------:R-:W-:-:S03]  /*6710*/  UMOV UR25, UR17 ;  /* 0x0000001100197c82 */ /* 0x000fc60008000000 */
[----:B------:R1:W-:Y:S02]  /*6720*/  UTMALDG.4D [UR16], [UR6], desc[UR8] ;  /* 0x00000810060075b4 */ /* 0x0003e40008019000 */
[----:B------:R1:W-:Y:S02]  /*6730*/  UTMALDG.3D [UR24], [UR12], desc[UR8] ;  /* 0x000008180c0075b4 */ /* 0x0003e40008011000 */
[----:B-1----:R-:W-:Y:S01]  /*6740*/  NOP ;  /* 0x0000000000007918 */ /* 0x002fe20000000000 */
.L_x_98:
[----:B------:R-:W-:Y:S05]  /*6750*/  BSYNC B0 ;  /* 0x0000000000007941 */ /* 0x000fea0003800000 */
.L_x_97:
[----:B------:R-:W-:Y:S04]  /*6760*/  BSSY B0, `(.L_x_102) ;  /* 0x0000024000007945 */ /* 0x000fe80003800000 */
[----:B------:R-:W-:Y:S05]  /*6770*/  @!P3 BRA `(.L_x_103) ;  /* 0x000000000088b947 */ /* 0x000fea0003800000 */
[----:B------:R-:W1:Y:S01]  /*6780*/  S2R R7, SR_CgaCtaId ;  /* 0x0000000000077919 */ /* 0x000e620000008800 */
[----:B------:R-:W-:Y:S02]  /*6790*/  MOV R6, 0x400 ;  /* 0x0000040000067802 */ /* 0x000fe40000000f00 */
[----:B------:R-:W-:Y:S02]  /*67a0*/  SHF.L.U32 R5, R5, 0x1f, RZ ;  /* 0x0000001f05057819 */ /* 0x000fe400000006ff */
[----:B-1----:R-:W-:-:S05]  /*67b0*/  LEA R7, R7, R6, 0x18 ;  /* 0x0000000607077211 */ /* 0x002fca00078ec0ff */
[----:B------:R-:W-:-:S04]  /*67c0*/  IMAD R6, R4, 0x8, R7 ;  /* 0x0000000804067824 */ /* 0x000fc800078e0207 */
[----:B------:R-:W1:Y:S02]  /*67d0*/  SYNCS.PHASECHK.TRANS64.TRYWAIT P0, [R6+URZ+0x10460], R5 ;  /* 0x01046005060075a7 */ /* 0x000e64000800017f */
[----:B-1----:R-:W-:Y:S05]  /*67e0*/  @!P0 BRA `(.L_x_104) ;  /* 0x0000001000548947 */ /* 0x002fea0003800000 */
.L_x_141:
[----:B------:R-:W-:Y:S01]  /*67f0*/  ULOP3.LUT UR5, UR4, 0x2, URZ, 0xfc, !UPT ;  /* 0x0000000204057892 */ /* 0x000fe2000f8efc3f */
[----:B-1----:R-:W-:-:S03]  /*6800*/  @P2 MOV R5, 0x1000 ;  /* 0x0000100000052802 */ /* 0x002fc60000000f00 */
[----:B------:R-:W-:Y:S01]  /*6810*/  UPRMT UR5, UR5, 0x9910, URZ ;  /* 0x0000991005057896 */ /* 0x000fe2000800003f */
[----:B------:R1:W-:Y:S03]  /*6820*/  @P2 SYNCS.ARRIVE.TRANS64 RZ, [R6+URZ+0x10440], R5 ;  /* 0x0104400506ff29a7 */ /* 0x0003e6000800003f */
[----:B------:R-:W-:-:S06]  /*6830*/  UISETP.NE.AND UP0, UPT, UR5, 0x2, UPT ;  /* 0x000000020500788c */ /* 0x000fcc000bf05270 */
[----:B------:R-:W-:-:S13]  /*6840*/  PLOP3.LUT P0, PT, PT, PT, UP0, 0x80, 0x0 ;  /* 0x000000000000781c */ /* 0x000fda0003f0f008 */
[----:B-1----:R-:W-:Y:S05]  /*6850*/  @P0 BRA `(.L_x_105) ;  /* 0x0000000000040947 */ /* 0x002fea0003800000 */
[----:B------:R-:W-:Y:S01]  /*6860*/  BPT.TRAP 0x1 ;  /* 0x000000040000795c */ /* 0x000fe20000300000 */
.L_x_105:
[----:B------:R-:W-:-:S04]  /*6870*/  LOP3.LUT P0, RZ, R0, 0x1f, RZ, 0xc0, !PT ;  /* 0x0000001f00ff7812 */ /* 0x000fc8000780c0ff */
[----:B------:R-:W-:-:S13]  /*6880*/  PLOP3.LUT P0, PT, P0, P2, PT, 0x2a, 0x0 ;  /* 0x000000000000781c */ /* 0x000fda0000704572 */
[----:B------:R-:W-:Y:S05]  /*6890*/  @P0 BRA `(.L_x_106) ;  /* 0x0000000000040947 */ /* 0x000fea0003800000 */
[----:B------:R-:W-:Y:S01]  /*68a0*/  BPT.TRAP 0x1 ;  /* 0x000000040000795c */ /* 0x000fe20000300000 */
.L_x_106:
        /* <DEDUP_REMOVED lines=8> */
[----:B------:R-:W-:Y:S01]  /*6930*/  UMOV UR9, 0x10000000 ;  /* 0x1000000000097882 */ /* 0x000fe20000000000 */
[----:B------:R-:W-:-:S06]  /*6940*/  UMOV UR18, URZ ;  /* 0x0000003f00127c82 */ /* 0x000fcc0008000000 */
[----:B------:R-:W-:Y:S02]  /*6950*/  ULEA UR16, UR16, UR5, 0xc ;  /* 0x0000000510107291 */ /* 0x000fe4000f8e603f */
[----:B------:R-:W-:Y:S02]  /*6960*/  UIADD3 UR19, UR11, UR19, URZ ;  /* 0x000000130b137290 */ /* 0x000fe4000fffe03f */
[----:B------:R-:W-:-:S09]  /*6970*/  UIADD3 UR17, UR17, 0x10440, URZ ;  /* 0x0001044011117890 */ /* 0x000fd2000fffe03f */
[----:B------:R1:W-:Y:S02]  /*6980*/  UTMALDG.4D [UR16], [UR6], desc[UR8] ;  /* 0x00000810060075b4 */ /* 0x0003e40008019000 */
[----:B-1----:R-:W-:Y:S01]  /*6990*/  NOP ;  /* 0x0000000000007918 */ /* 0x002fe20000000000 */
.L_x_103:
[----:B------:R-:W-:Y:S05]  /*69a0*/  BSYNC B0 ;  /* 0x0000000000007941 */ /* 0x000fea0003800000 */
.L_x_102:
[----:B------:R-:W-:-:S13]  /*69b0*/  ISETP.GE.AND P0, PT, R3, 0x41, PT ;  /* 0x000000410300780c */ /* 0x000fda0003f06270 */
[----:B------:R-:W-:Y:S05]  /*69c0*/  @!P0 EXIT ;  /* 0x000000000000894d */ /* 0x000fea0003800000 */
[----:B------:R-:W-:Y:S01]  /*69d0*/  VIADD R3, R3, 0x3f ;  /* 0x0000003f03037836 */ /* 0x000fe20000000000 */
[----:B------:R-:W-:Y:S01]  /*69e0*/  LOP3.LUT P0, RZ, R0, 0x1f, RZ, 0xc0, !PT ;  /* 0x0000001f00ff7812 */ /* 0x000fe2000780c0ff */
[----:B------:R-:W-:Y:S03]  /*69f0*/  BSSY B0, `(.L_x_107) ;  /* 0x000008a000007945 */ /* 0x000fe60003800000 */
[----:B------:R-:W-:Y:S02]  /*6a00*/  SHF.R.S32.HI R0, RZ, 0x1f, R3 ;  /* 0x0000001fff007819 */ /* 0x000fe40000011403 */
[----:B------:R-:W-:Y:S02]  /*6a10*/  PLOP3.LUT P0, PT, P0, P2, PT, 0x2a, 0x0 ;  /* 0x000000000000781c */ /* 0x000fe40000704572 */
[----:B------:R-:W-:Y:S01]  /*6a20*/  LEA.HI R0, R0, R3, RZ, 0x6 ;  /* 0x0000000300007211 */ /* 0x000fe200078f30ff */
[----:B------:R-:W-:-:S03]  /*6a30*/  IMAD.U32 R3, RZ, RZ, UR4 ;  /* 0x00000004ff037e24 */ /* 0x000fc6000f8e00ff */
[----:B------:R-:W-:Y:S02]  /*6a40*/  SHF.R.S32.HI R4, RZ, 0x6, R0 ;  /* 0x00000006ff047819 */ /* 0x000fe40000011400 */
[----:B------:R-:W-:Y:S01]  /*6a50*/  LOP3.LUT R0, R3, 0x2, RZ, 0xfc, !PT ;  /* 0x0000000203007812 */ /* 0x000fe200078efcff */
[----:B------:R-:W-:Y:S02]  /*6a60*/  IMAD.MOV.U32 R3, RZ, RZ, 0x1 ;  /* 0x00000001ff037424 */ /* 0x000fe400078e00ff */
[----:B------:R-:W-:-:S07]  /*6a70*/  IMAD.SHL.U32 R4, R4, 0x4, RZ ;  /* 0x0000000404047824 */ /* 0x000fce00078e00ff */
.L_x_122:
[----:B------:R-:W-:Y:S04]  /*6a80*/  BSSY B1, `(.L_x_108) ;  /* 0x0000020000017945 */ /* 0x000fe80003800000 */
[----:B------:R-:W-:Y:S05]  /*6a90*/  @!P3 BRA `(.L_x_109) ;  /* 0x000000000078b947 */ /* 0x000fea0003800000 */
[----:B------:R-:W1:Y:S01]  /*6aa0*/  S2R R6, SR_CgaCtaId ;  /* 0x0000000000067919 */ /* 0x000e620000008800 */
[----:B------:R-:W-:-:S04]  /*6ab0*/  MOV R5, 0x400 ;  /* 0x0000040000057802 */ /* 0x000fc80000000f00 */
[----:B-1----:R-:W-:Y:S02]  /*6ac0*/  LEA R7, R6, R5, 0x18 ;  /* 0x0000000506077211 */ /* 0x002fe400078ec0ff */
[----:B------:R-:W-:-:S03]  /*6ad0*/  SHF.L.U32 R5, R3, 0x1f, RZ ;  /* 0x0000001f03057819 */ /* 0x000fc600000006ff */
[----:B------:R-:W-:-:S04]  /*6ae0*/  IMAD R6, R2, 0x8, R7 ;  /* 0x0000000802067824 */ /* 0x000fc800078e0207 */
[----:B------:R-:W1:Y:S02]  /*6af0*/  SYNCS.PHASECHK.TRANS64.TRYWAIT P4, [R6+URZ+0x10420], R5 ;  /* 0x01042005060075a7 */ /* 0x000e64000808017f */
[----:B-1----:R-:W-:Y:S05]  /*6b00*/  @!P4 BRA `(.L_x_110) ;  /* 0x0000000c00a0c947 */ /* 0x002fea0003800000 */
.L_x_142:
[----:B-1----:R-:W-:-:S04]  /*6b10*/  @P2 IMAD.MOV.U32 R5, RZ, RZ, 0x1100 ;  /* 0x00001100ff052424 */ /* 0x002fc800078e00ff */
[----:B------:R1:W-:Y:S02]  /*6b20*/  @P2 SYNCS.ARRIVE.TRANS64 RZ, [R6+URZ+0x10400], R5 ;  /* 0x0104000506ff29a7 */ /* 0x0003e4000800003f */
[----:B-1----:R-:W-:-:S04]  /*6b30*/  PRMT R5, R0, 0x9910, RZ ;  /* 0x0000991000057816 */ /* 0x002fc800000000ff */
[----:B------:R-:W-:-:S13]  /*6b40*/  ISETP.NE.AND P4, PT, R5, 0x2, PT ;  /* 0x000000020500780c */ /* 0x000fda0003f85270 */
[----:B------:R-:W-:Y:S05]  /*6b50*/  @P4 BRA `(.L_x_111) ;  /* 0x0000000000044947 */ /* 0x000fea0003800000 */
[----:B------:R-:W-:Y:S01]  /*6b60*/  BPT.TRAP 0x1 ;  /* 0x000000040000795c */ /* 0x000fe20000300000 */
.L_x_111:
[----:B------:R-:W-:Y:S05]  /*6b70*/  @P0 BRA `(.L_x_112) ;  /* 0x0000000000040947 */ /* 0x000fea0003800000 */
[----:B------:R-:W-:Y:S01]  /*6b80*/  BPT.TRAP 0x1 ;  /* 0x000000040000795c */ /* 0x000fe20000300000 */
.L_x_112:
[----:B------:R-:W-:Y:S01]  /*6b90*/  IMAD R7, R2, 0x1000, R7 ;  /* 0x0000100002077824 */ /* 0x000fe200078e0207 */
[----:B------:R-:W-:Y:S01]  /*6ba0*/  R2UR UR17, R6 ;  /* 0x00000000061172ca */ /* 0x000fe200000e0000 */
[----:B------:R-:W-:Y:S01]  /*6bb0*/  ULDC.64 UR6, c[0x0][0x198] ;  /* 0x0000660000067ab9 */ /* 0x000fe20000000a00 */
[----:B------:R-:W-:Y:S01]  /*6bc0*/  R2UR UR19, R9 ;  /* 0x00000000091372ca */ /* 0x000fe200000e0000 */
[----:B------:R-:W-:Y:S01]  /*6bd0*/  UIADD3 UR6, UP0, UR6, 0xf0, URZ ;  /* 0x000000f006067890 */ /* 0x000fe2000ff1e03f */
[----:B------:R-:W-:Y:S01]  /*6be0*/  R2UR UR16, R7 ;  /* 0x00000000071072ca */ /* 0x000fe200000e0000 */
[----:B------:R-:W-:Y:S01]  /*6bf0*/  UMOV UR8, 0x0 ;  /* 0x0000000000087882 */ /* 0x000fe20000000000 */
[----:B------:R-:W-:Y:S01]  /*6c00*/  UMOV UR9, 0x10000000 ;  /* 0x1000000000097882 */ /* 0x000fe20000000000 */
[----:B------:R-:W-:Y:S01]  /*6c10*/  UIADD3.X UR7, URZ, UR7, URZ, UP0, !UPT ;  /* 0x000000073f077290 */ /* 0x000fe200087fe43f */
[----:B------:R-:W-:-:S05]  /*6c20*/  UMOV UR18, URZ ;  /* 0x0000003f00127c82 */ /* 0x000fca0008000000 */
[----:B------:R-:W-:Y:S02]  /*6c30*/  UIADD3 UR17, UR17, 0x10400, URZ ;  /* 0x0001040011117890 */ /* 0x000fe4000fffe03f */
[----:B------:R-:W-:Y:S02]  /*6c40*/  USHF.L.U32 UR19, UR19, 0x6, URZ ;  /* 0x0000000613137899 */ /* 0x000fe4000800063f */
[----:B------:R-:W-:-:S09]  /*6c50*/  UIADD3 UR16, UR16, 0x8000, URZ ;  /* 0x0000800010107890 */ /* 0x000fd2000fffe03f */
[----:B------:R1:W-:Y:S02]  /*6c60*/  UTMALDG.4D [UR16], [UR6], desc[UR8] ;  /* 0x00000810060075b4 */ /* 0x0003e40008019000 */
[----:B-1----:R-:W-:Y:S01]  /*6c70*/  NOP ;  /* 0x0000000000007918 */ /* 0x002fe20000000000 */
.L_x_109:
[----:B------:R-:W-:Y:S05]  /*6c80*/  BSYNC B1 ;  /* 0x0000000000017941 */ /* 0x000fea0003800000 */
.L_x_108:
[C---:B------:R-:W-:Y:S01]  /*6c90*/  ISETP.LT.OR P4, PT, R4.reuse, 0x6, !P3 ;  /* 0x000000060400780c */ /* 0x040fe20005f81670 */
[----:B------:R-:W-:Y:S01]  /*6ca0*/  BSSY B1, `(.L_x_113) ;  /* 0x000001c000017945 */ /* 0x000fe20003800000 */
[----:B------:R-:W-:-:S11]  /*6cb0*/  ISETP.LT.OR P5, PT, R4, 0x7, !P3 ;  /* 0x000000070400780c */ /* 0x000fd60005fa1670 */
[----:B------:R-:W-:Y:S05]  /*6cc0*/  @P4 BRA `(.L_x_114) ;  /* 0x0000000000644947 */ /* 0x000fea0003800000 */
[----:B------:R-:W1:Y:S01]  /*6cd0*/  S2R R6, SR_CgaCtaId ;  /* 0x0000000000067919 */ /* 0x000e620000008800 */
[----:B------:R-:W-:Y:S01]  /*6ce0*/  MOV R5, 0x400 ;  /* 0x0000040000057802 */ /* 0x000fe20000000f00 */
[----:B------:R-:W-:Y:S01]  /*6cf0*/  ULDC.64 UR6, c[0x0][0x198] ;  /* 0x0000660000067ab9 */ /* 0x000fe20000000a00 */
[----:B------:R-:W-:Y:S01]  /*6d00*/  R2UR UR26, R9 ;  /* 0x00000000091a72ca */ /* 0x000fe200000e0000 */
[----:B------:R-:W-:Y:S01]  /*6d10*/  UIADD3 UR6, UP0, UR6, 0x4f0, URZ ;  /* 0x000004f006067890 */ /* 0x000fe2000ff1e03f */
[----:B------:R-:W-:Y:S01]  /*6d20*/  UMOV UR8, 0x0 ;  /* 0x0000000000087882 */ /* 0x000fe20000000000 */
[----:B------:R-:W-:Y:S02]  /*6d30*/  UMOV UR9, 0x10000000 ;  /* 0x1000000000097882 */ /* 0x000fe40000000000 */
[----:B------:R-:W-:Y:S01]  /*6d40*/  UIADD3.X UR7, URZ, UR7, URZ, UP0, !UPT ;  /* 0x000000073f077290 */ /* 0x000fe200087fe43f */
[----:B------:R-:W-:Y:S01]  /*6d50*/  UMOV UR27, UR20 ;  /* 0x00000014001b7c82 */ /* 0x000fe20008000000 */
[----:B------:R-:W-:-:S06]  /*6d60*/  UMOV UR28, UR21 ;  /* 0x00000015001c7c82 */ /* 0x000fcc0008000000 */
[----:B------:R-:W-:Y:S01]  /*6d70*/  USHF.L.U32 UR26, UR26, 0x6, URZ ;  /* 0x000000061a1a7899 */ /* 0x000fe2000800063f */
[----:B-1----:R-:W-:-:S05]  /*6d80*/  LEA R5, R6, R5, 0x18 ;  /* 0x0000000506057211 */ /* 0x002fca00078ec0ff */
[C-C-:B------:R-:W-:Y:S02]  /*6d90*/  IMAD R6, R2.reuse, 0x8, R5.reuse ;  /* 0x0000000802067824 */ /* 0x140fe400078e0205 */
[----:B------:R-:W-:-:S03]  /*6da0*/  IMAD R5, R2, 0x100, R5 ;  /* 0x0000010002057824 */ /* 0x000fc600078e0205 */
[----:B------:R-:W-:Y:S02]  /*6db0*/  R2UR UR25, R6 ;  /* 0x00000000061972ca */ /* 0x000fe400000e0000 */
[----:B------:R-:W-:Y:S01]  /*6dc0*/  R2UR UR24, R5 ;  /* 0x00000000051872ca */ /* 0x000fe200000e0000 */
[----:B------:R-:W-:-:S05]  /*6dd0*/  VIADD R5, R2, 0x1 ;  /* 0x0000000102057836 */ /* 0x000fca0000000000 */
[----:B------:R-:W-:-:S04]  /*6de0*/  ISETP.NE.AND P4, PT, R5, 0x4, PT ;  /* 0x000000040500780c */ /* 0x000fc80003f85270 */
[----:B------:R-:W-:Y:S01]  /*6df0*/  SEL R2, RZ, 0x1, P4 ;  /* 0x00000001ff027807 */ /* 0x000fe20002000000 */
[----:B------:R-:W-:Y:S02]  /*6e00*/  UIADD3 UR25, UR25, 0x10400, URZ ;  /* 0x0001040019197890 */ /* 0x000fe4000fffe03f */
[----:B------:R-:W-:Y:S01]  /*6e10*/  UIADD3 UR24, UR24, 0x10000, URZ ;  /* 0x0001000018187890 */ /* 0x000fe2000fffe03f */
[----:B------:R-:W-:Y:S02]  /*6e20*/  LOP3.LUT R3, R3, R2, RZ, 0x3c, !PT ;  /* 0x0000000203037212 */ /* 0x000fe400078e3cff */
[----:B------:R-:W-:-:S06]  /*6e30*/  SEL R2, R5, RZ, P4 ;  /* 0x000000ff05027207 */ /* 0x000fcc0002000000 */
[----:B------:R1:W-:Y:S02]  /*6e40*/  UTMALDG.3D [UR24], [UR6], desc[UR8] ;  /* 0x00000818060075b4 */ /* 0x0003e40008011000 */
[----:B-1----:R-:W-:Y:S01]  /*6e50*/  NOP ;  /* 0x0000000000007918 */ /* 0x002fe20000000000 */
.L_x_114:
[----:B------:R-:W-:Y:S05]  /*6e60*/  BSYNC B1 ;  /* 0x0000000000017941 */ /* 0x000fea0003800000 */
.L_x_113:
[----:B------:R-:W-:Y:S04]  /*6e70*/  BSSY B1, `(.L_x_115) ;  /* 0x0000020000017945 */ /* 0x000fe80003800000 */
[----:B------:R-:W-:Y:S05]  /*6e80*/  @P5 BRA `(.L_x_116) ;  /* 0x0000000000785947 */ /* 0x000fea0003800000 */
[----:B------:R-:W1:Y:S01]  /*6e90*/  S2R R6, SR_CgaCtaId ;  /* 0x0000000000067919 */ /* 0x000e620000008800 */
[----:B------:R-:W-:Y:S02]  /*6ea0*/  MOV R5, 0x400 ;  /* 0x0000040000057802 */ /* 0x000fe40000000f00 */
[----:B------:R-:W-:Y:S02]  /*6eb0*/  SHF.L.U32 R7, R3, 0x1f, RZ ;  /* 0x0000001f03077819 */ /* 0x000fe400000006ff */
[----:B-1----:R-:W-:-:S05]  /*6ec0*/  LEA R5, R6, R5, 0x18 ;  /* 0x0000000506057211 */ /* 0x002fca00078ec0ff */
[----:B------:R-:W-:-:S04]  /*6ed0*/  IMAD R6, R2, 0x8, R5 ;  /* 0x0000000802067824 */ /* 0x000fc800078e0205 */
[----:B------:R-:W1:Y:S02]  /*6ee0*/  SYNCS.PHASECHK.TRANS64.TRYWAIT P4, [R6+URZ+0x10420], R7 ;  /* 0x01042007060075a7 */ /* 0x000e64000808017f */
[----:B-1----:R-:W-:Y:S05]  /*6ef0*/  @!P4 BRA `(.L_x_117) ;  /* 0x0000000800b8c947 */ /* 0x002fea0003800000 */
.L_x_143:
[----:B-1----:R-:W-:-:S04]  /*6f00*/  @P1 IMAD.MOV.U32 R7, RZ, RZ, 0x1100 ;  /* 0x00001100ff071424 */ /* 0x002fc800078e00ff */
[----:B------:R1:W-:Y:S02]  /*6f10*/  @P1 SYNCS.ARRIVE.TRANS64 RZ, [R6+URZ+0x10400], R7 ;  /* 0x0104000706ff19a7 */ /* 0x0003e4000800003f */
[----:B-1----:R-:W-:-:S04]  /*6f20*/  PRMT R7, R0, 0x9910, RZ ;  /* 0x0000991000077816 */ /* 0x002fc800000000ff */
[----:B------:R-:W-:-:S13]  /*6f30*/  ISETP.NE.AND P4, PT, R7, 0x2, PT ;  /* 0x000000020700780c */ /* 0x000fda0003f85270 */
[----:B------:R-:W-:Y:S05]  /*6f40*/  @P4 BRA `(.L_x_118) ;  /* 0x0000000000044947 */ /* 0x000fea0003800000 */
[----:B------:R-:W-:Y:S01]  /*6f50*/  BPT.TRAP 0x1 ;  /* 0x000000040000795c */ /* 0x000fe20000300000 */
.L_x_118:
[----:B------:R-:W-:Y:S05]  /*6f60*/  @P0 BRA `(.L_x_119) ;  /* 0x0000000000040947 */ /* 0x000fea0003800000 */
[----:B------:R-:W-:Y:S01]  /*6f70*/  BPT.TRAP 0x1 ;  /* 0x000000040000795c */ /* 0x000fe20000300000 */
.L_x_119:
        /* <DEDUP_REMOVED lines=15> */
.L_x_116:
[----:B------:R-:W-:Y:S05]  /*7070*/  BSYNC B1 ;  /* 0x0000000000017941 */ /* 0x000fea0003800000 */
.L_x_115:
[----:B------:R-:W-:Y:S01]  /*7080*/  ISETP.LT.OR P4, PT, R4, 0x8, !P3 ;  /* 0x000000080400780c */ /* 0x000fe20005f81670 */
[----:B------:R-:W-:-:S12]  /*7090*/  BSSY B1, `(.L_x_120) ;  /* 0x000001c000017945 */ /* 0x000fd80003800000 */
[----:B------:R-:W-:Y:S05]  /*70a0*/  @P4 BRA `(.L_x_121) ;  /* 0x0000000000684947 */ /* 0x000fea0003800000 */
[----:B------:R-:W1:Y:S01]  /*70b0*/  S2R R6, SR_CgaCtaId ;  /* 0x0000000000067919 */ /* 0x000e620000008800 */
[----:B------:R-:W-:Y:S01]  /*70c0*/  MOV R5, 0x400 ;  /* 0x0000040000057802 */ /* 0x000fe20000000f00 */
[----:B------:R-:W-:Y:S01]  /*70d0*/  ULDC.64 UR6, c[0x0][0x198] ;  /* 0x0000660000067ab9 */ /* 0x000fe20000000a00 */
[C---:B------:R-:W-:Y:S01]  /*70e0*/  R2UR UR26, R9.reuse ;  /* 0x00000000091a72ca */ /* 0x040fe200000e0000 */
[----:B------:R-:W-:Y:S01]  /*70f0*/  UIADD3 UR6, UP0, UR6, 0x5f0, URZ ;  /* 0x000005f006067890 */ /* 0x000fe2000ff1e03f */
[----:B------:R-:W-:Y:S01]  /*7100*/  VIADD R9, R9, 0x1 ;  /* 0x0000000109097836 */ /* 0x000fe20000000000 */
[----:B------:R-:W-:Y:S01]  /*7110*/  UMOV UR8, 0x0 ;  /* 0x0000000000087882 */ /* 0x000fe20000000000 */
[----:B------:R-:W-:Y:S01]  /*7120*/  UMOV UR9, 0x10000000 ;  /* 0x1000000000097882 */ /* 0x000fe20000000000 */
[----:B------:R-:W-:Y:S01]  /*7130*/  UIADD3.X UR7, URZ, UR7, URZ, UP0, !UPT ;  /* 0x000000073f077290 */ /* 0x000fe200087fe43f */
[----:B------:R-:W-:Y:S01]  /*7140*/  UMOV UR27, UR20 ;  /* 0x00000014001b7c82 */ /* 0x000fe20008000000 */
[----:B------:R-:W-:-:S06]  /*7150*/  UMOV UR28, UR21 ;  /* 0x00000015001c7c82 */ /* 0x000fcc0008000000 */
[----:B------:R-:W-:Y:S01]  /*7160*/  USHF.L.U32 UR26, UR26, 0x6, URZ ;  /* 0x000000061a1a7899 */ /* 0x000fe2000800063f */
[----:B-1----:R-:W-:-:S05]  /*7170*/  LEA R5, R6, R5, 0x18 ;  /* 0x0000000506057211 */ /* 0x002fca00078ec0ff */
[C---:B------:R-:W-:Y:S01]  /*7180*/  IMAD R6, R2.reuse, 0x8, R5 ;  /* 0x0000000802067824 */ /* 0x040fe200078e0205 */
[C---:B------:R-:W-:Y:S01]  /*7190*/  LEA R5, R2.reuse, R5, 0x8 ;  /* 0x0000000502057211 */ /* 0x040fe200078e40ff */
[----:B------:R-:W-:-:S03]  /*71a0*/  VIADD R2, R2, 0x1 ;  /* 0x0000000102027836 */ /* 0x000fc60000000000 */
[----:B------:R-:W-:Y:S02]  /*71b0*/  R2UR UR25, R6 ;  /* 0x00000000061972ca */ /* 0x000fe400000e0000 */
[----:B------:R-:W-:Y:S02]  /*71c0*/  R2UR UR24, R5 ;  /* 0x00000000051872ca */ /* 0x000fe400000e0000 */
[----:B------:R-:W-:-:S04]  /*71d0*/  ISETP.NE.AND P4, PT, R2, 0x4, PT ;  /* 0x000000040200780c */ /* 0x000fc80003f85270 */
[----:B------:R-:W-:Y:S02]  /*71e0*/  SEL R6, RZ, 0x1, P4 ;  /* 0x00000001ff067807 */ /* 0x000fe40002000000 */
[----:B------:R-:W-:Y:S02]  /*71f0*/  SEL R2, R2, RZ, P4 ;  /* 0x000000ff02027207 */ /* 0x000fe40002000000 */
[----:B------:R-:W-:Y:S01]  /*7200*/  LOP3.LUT R3, R3, R6, RZ, 0x3c, !PT ;  /* 0x0000000603037212 */ /* 0x000fe200078e3cff */
[----:B------:R-:W-:Y:S02]  /*7210*/  UIADD3 UR25, UR25, 0x10400, URZ ;  /* 0x0001040019197890 */ /* 0x000fe4000fffe03f */
[----:B------:R-:W-:-:S09]  /*7220*/  UIADD3 UR24, UR24, 0x10000, URZ ;  /* 0x0001000018187890 */ /* 0x000fd2000fffe03f */
[----:B------:R1:W-:Y:S02]  /*7230*/  UTMALDG.3D [UR24], [UR6], desc[UR8] ;  /* 0x00000818060075b4 */ /* 0x0003e40008011000 */
[----:B-1----:R-:W-:Y:S01]  /*7240*/  NOP ;  /* 0x0000000000007918 */ /* 0x002fe20000000000 */
.L_x_121:
[----:B------:R-:W-:Y:S05]  /*7250*/  BSYNC B1 ;  /* 0x0000000000017941 */ /* 0x000fea0003800000 */
.L_x_120:
[C---:B------:R-:W-:Y:S01]  /*7260*/  ISETP.GT.AND P4, PT, R4.reuse, 0x8, PT ;  /* 0x000000080400780c */ /* 0x040fe20003f84270 */
[----:B------:R-:W-:-:S12]  /*7270*/  VIADD R4, R4, 0xfffffffc ;  /* 0xfffffffc04047836 */ /* 0x000fd80000000000 */
[----:B------:R-:W-:Y:S05]  /*7280*/  @P4 BRA `(.L_x_122) ;  /* 0xfffffff400fc4947 */ /* 0x000fea000383ffff */
[----:B------:R-:W-:Y:S05]  /*7290*/  BSYNC B0 ;  /* 0x0000000000007941 */ /* 0x000fea0003800000 */
.L_x_107:
[----:B------:R-:W-:Y:S05]  /*72a0*/  EXIT ;  /* 0x000000000000794d */ /* 0x000fea0003800000 */
.L_x_15:
[----:B--2---:R-:W-:-:S04]  /*72b0*/  IMAD.U32 R3, RZ, RZ, UR8 ;  /* 0x00000008ff037e24 */ /* 0x004fc8000f8e00ff */
[----:B------:R2:W3:Y:S03]  /*72c0*/  SYNCS.PHASECHK.TRANS64.TRYWAIT P1, [R3+URZ+0x10440], R2 ;  /* 0x01044002030075a7 */ /* 0x0004e6000802017f */
[----:B---3--:R-:W-:Y:S05]  /*72d0*/  @!P1 NANOSLEEP.SYNCS 0x989680 ;  /* 0x009896800000995d */ /* 0x008fea0003900000 */
[----:B------:R-:W3:Y:S02]  /*72e0*/  @!P1 SYNCS.PHASECHK.TRANS64 P1, [R3+URZ+0x10440], R2 ;  /* 0x01044002030095a7 */ /* 0x000ee4000802007f */
[----:B---3--:R-:W-:Y:S05]  /*72f0*/  @!P1 BRA `(.L_x_15) ;  /* 0xfffffffc00ec9947 */ /* 0x008fea000383ffff */
[----:B------:R-:W-:Y:S05]  /*7300*/  BRA `(.L_x_123) ;  /* 0xffffff9800c47947 */ /* 0x000fea000383ffff */
.L_x_17:
[----:B---3--:R-:W-:-:S04]  /*7310*/  IMAD.U32 R5, RZ, RZ, UR8 ;  /* 0x00000008ff057e24 */ /* 0x008fc8000f8e00ff */
[----:B------:R3:W4:Y:S03]  /*7320*/  SYNCS.PHASECHK.TRANS64.TRYWAIT P1, [R5+URZ+0x10448], R2 ;  /* 0x01044802050075a7 */ /* 0x000726000802017f */
[----:B----4-:R-:W-:Y:S05]  /*7330*/  @!P1 NANOSLEEP.SYNCS 0x989680 ;  /* 0x009896800000995d */ /* 0x010fea0003900000 */
[----:B------:R-:W4:Y:S02]  /*7340*/  @!P1 SYNCS.PHASECHK.TRANS64 P1, [R5+URZ+0x10448], R2 ;  /* 0x01044802050095a7 */ /* 0x000f24000802007f */
[----:B----4-:R-:W-:Y:S05]  /*7350*/  @!P1 BRA `(.L_x_17) ;  /* 0xfffffffc00ec9947 */ /* 0x010fea000383ffff */
[----:B------:R-:W-:Y:S05]  /*7360*/  BRA `(.L_x_124) ;  /* 0xffffff9800d07947 */ /* 0x000fea000383ffff */
.L_x_20:
[----:B-1----:R-:W-:-:S04]  /*7370*/  IMAD.U32 R3, RZ, RZ, UR13 ;  /* 0x0000000dff037e24 */ /* 0x002fc8000f8e00ff */
[----:B------:R1:W2:Y:S03]  /*7380*/  SYNCS.PHASECHK.TRANS64.TRYWAIT P1, [R3+URZ+0x10400], R0 ;  /* 0x01040000030075a7 */ /* 0x0002a6000802017f */
[----:B--2---:R-:W-:Y:S05]  /*7390*/  @!P1 NANOSLEEP.SYNCS 0x989680 ;  /* 0x009896800000995d */ /* 0x004fea0003900000 */
[----:B------:R-:W2:Y:S02]  /*73a0*/  @!P1 SYNCS.PHASECHK.TRANS64 P1, [R3+URZ+0x10400], R0 ;  /* 0x01040000030095a7 */ /* 0x000ea4000802007f */
[----:B--2---:R-:W-:Y:S05]  /*73b0*/  @!P1 BRA `(.L_x_20) ;  /* 0xfffffffc00ec9947 */ /* 0x004fea000383ffff */
[----:B------:R-:W-:Y:S05]  /*73c0*/  BRA `(.L_x_125) ;  /* 0xffffff9c00b07947 */ /* 0x000fea000383ffff */
.L_x_22:
[----:B-1----:R-:W-:-:S04]  /*73d0*/  IMAD.U32 R3, RZ, RZ, UR16 ;  /* 0x00000010ff037e24 */ /* 0x002fc8000f8e00ff */
[----:B------:R1:W2:Y:S03]  /*73e0*/  SYNCS.PHASECHK.TRANS64.TRYWAIT P1, [R3+URZ+0x10400], R0 ;  /* 0x01040000030075a7 */ /* 0x0002a6000802017f */
[----:B--2---:R-:W-:Y:S05]  /*73f0*/  @!P1 NANOSLEEP.SYNCS 0x989680 ;  /* 0x009896800000995d */ /* 0x004fea0003900000 */
[----:B------:R-:W2:Y:S02]  /*7400*/  @!P1 SYNCS.PHASECHK.TRANS64 P1, [R3+URZ+0x10400], R0 ;  /* 0x01040000030095a7 */ /* 0x000ea4000802007f */
[----:B--2---:R-:W-:Y:S05]  /*7410*/  @!P1 BRA `(.L_x_22) ;  /* 0xfffffffc00ec9947 */ /* 0x004fea000383ffff */
[----:B------:R-:W-:Y:S05]  /*7420*/  BRA `(.L_x_126) ;  /* 0xffffffa000387947 */ /* 0x000fea000383ffff */
.L_x_23:
[----:B-1----:R-:W-:-:S04]  /*7430*/  IMAD.U32 R8, RZ, RZ, UR14 ;  /* 0x0000000eff087e24 */ /* 0x002fc8000f8e00ff */
[----:B------:R1:W2:Y:S03]  /*7440*/  SYNCS.PHASECHK.TRANS64.TRYWAIT P4, [R8+URZ], R23 ;  /* 0x00000017080075a7 */ /* 0x0002a6000808017f */
[----:B--2---:R-:W-:Y:S05]  /*7450*/  @!P4 NANOSLEEP.SYNCS 0x989680 ;  /* 0x009896800000c95d */ /* 0x004fea0003900000 */
[----:B------:R-:W2:Y:S02]  /*7460*/  @!P4 SYNCS.PHASECHK.TRANS64 P4, [R8+URZ], R23 ;  /* 0x000000170800c5a7 */ /* 0x000ea4000808007f */
[----:B--2---:R-:W-:Y:S05]  /*7470*/  @!P4 BRA `(.L_x_23) ;  /* 0xfffffffc00ecc947 */ /* 0x004fea000383ffff */
[----:B------:R-:W-:Y:S05]  /*7480*/  BRA `(.L_x_127) ;  /* 0xffffffb000647947 */ /* 0x000fea000383ffff */
.L_x_25:
[----:B-1----:R-:W-:-:S04]  /*7490*/  IMAD.U32 R32, RZ, RZ, UR14 ;  /* 0x0000000eff207e24 */ /* 0x002fc8000f8e00ff */
[----:B------:R1:W2:Y:S03]  /*74a0*/  SYNCS.PHASECHK.TRANS64.TRYWAIT P1, [R32+URZ+0x104a0], R3 ;  /* 0x0104a003200075a7 */ /* 0x0002a6000802017f */
[----:B--2---:R-:W-:Y:S05]  /*74b0*/  @!P1 NANOSLEEP.SYNCS 0x989680 ;  /* 0x009896800000995d */ /* 0x004fea0003900000 */
[----:B------:R-:W2:Y:S02]  /*74c0*/  @!P1 SYNCS.PHASECHK.TRANS64 P1, [R32+URZ+0x104a0], R3 ;  /* 0x0104a003200095a7 */ /* 0x000ea4000802007f */
[----:B--2---:R-:W-:Y:S05]  /*74d0*/  @!P1 BRA `(.L_x_25) ;  /* 0xfffffffc00ec9947 */ /* 0x004fea000383ffff */
[----:B------:R-:W-:Y:S05]  /*74e0*/  BRA `(.L_x_24) ;  /* 0xffffffbc00547947 */ /* 0x000fea000383ffff */
.L_x_29:
[----:B-1----:R1:W2:Y:S02]  /*74f0*/  SYNCS.PHASECHK.TRANS64.TRYWAIT P1, [R3+URZ+0x10490], R0 ;  /* 0x01049000030075a7 */ /* 0x0022a4000802017f */
[----:B--2---:R-:W-:Y:S05]  /*7500*/  @!P1 NANOSLEEP.SYNCS 0x989680 ;  /* 0x009896800000995d */ /* 0x004fea0003900000 */
[----:B------:R-:W2:Y:S02]  /*7510*/  @!P1 SYNCS.PHASECHK.TRANS64 P1, [R3+URZ+0x10490], R0 ;  /* 0x01049000030095a7 */ /* 0x000ea4000802007f */
[----:B--2---:R-:W-:Y:S05]  /*7520*/  @!P1 BRA `(.L_x_29) ;  /* 0xfffffffc00f09947 */ /* 0x004fea000383ffff */
[----:B------:R-:W-:Y:S05]  /*7530*/  BRA `(.L_x_128) ;  /* 0xffffffc000747947 */ /* 0x000fea000383ffff */
.L_x_32:
[----:B-1----:R-:W-:-:S04]  /*7540*/  IMAD.U32 R3, RZ, RZ, UR14 ;  /* 0x0000000eff037e24 */ /* 0x002fc8000f8e00ff */
[----:B------:R1:W2:Y:S03]  /*7550*/  SYNCS.PHASECHK.TRANS64.TRYWAIT P1, [R3+URZ], R0 ;  /* 0x00000000030075a7 */ /* 0x0002a6000802017f */
[----:B--2---:R-:W-:Y:S05]  /*7560*/  @!P1 NANOSLEEP.SYNCS 0x989680 ;  /* 0x009896800000995d */ /* 0x004fea0003900000 */
[----:B------:R-:W2:Y:S02]  /*7570*/  @!P1 SYNCS.PHASECHK.TRANS64 P1, [R3+URZ], R0 ;  /* 0x00000000030095a7 */ /* 0x000ea4000802007f */
[----:B--2---:R-:W-:Y:S05]  /*7580*/  @!P1 BRA `(.L_x_32) ;  /* 0xfffffffc00ec9947 */ /* 0x004fea000383ffff */
[----:B------:R-:W-:Y:S05]  /*7590*/  BRA `(.L_x_129) ;  /* 0xffffffc000807947 */ /* 0x000fea000383ffff */
.L_x_34:
[----:B-1----:R1:W2:Y:S02]  /*75a0*/  SYNCS.PHASECHK.TRANS64.TRYWAIT P2, [R14+URZ+0x10490], R3 ;  /* 0x010490030e0075a7 */ /* 0x0022a4000804017f */
[----:B--2---:R-:W-:Y:S05]  /*75b0*/  @!P2 NANOSLEEP.SYNCS 0x989680 ;  /* 0x009896800000a95d */ /* 0x004fea0003900000 */
[----:B------:R-:W2:Y:S02]  /*75c0*/  @!P2 SYNCS.PHASECHK.TRANS64 P2, [R14+URZ+0x10490], R3 ;  /* 0x010490030e00a5a7 */ /* 0x000ea4000804007f */
[----:B--2---:R-:W-:Y:S05]  /*75d0*/  @!P2 BRA `(.L_x_34) ;  /* 0xfffffffc00f0a947 */ /* 0x004fea000383ffff */
[----:B------:R-:W-:Y:S05]  /*75e0*/  BRA `(.L_x_130) ;  /* 0xffffffc800107947 */ /* 0x000fea000383ffff */
.L_x_46:
[----:B--2---:R2:W4:Y:S02]  /*75f0*/  SYNCS.PHASECHK.TRANS64.TRYWAIT P0, [R3+URZ+0x10490], R0 ;  /* 0x01049000030075a7 */ /* 0x004524000800017f */
[----:B----4-:R-:W-:Y:S05]  /*7600*/  @!P0 NANOSLEEP.SYNCS 0x989680 ;  /* 0x009896800000895d */ /* 0x010fea0003900000 */
[----:B------:R-:W4:Y:S02]  /*7610*/  @!P0 SYNCS.PHASECHK.TRANS64 P0, [R3+URZ+0x10490], R0 ;  /* 0x01049000030085a7 */ /* 0x000f24000800007f */
[----:B----4-:R-:W-:Y:S05]  /*7620*/  @!P0 BRA `(.L_x_46) ;  /* 0xfffffffc00f08947 */ /* 0x010fea000383ffff */
[----:B------:R-:W-:Y:S05]  /*7630*/  BRA `(.L_x_131) ;  /* 0xffffffd000347947 */ /* 0x000fea000383ffff */
.L_x_48:
[----:B--2---:R2:W4:Y:S02]  /*7640*/  SYNCS.PHASECHK.TRANS64.TRYWAIT P0, [R3+URZ+0x10490], R0 ;  /* 0x01049000030075a7 */ /* 0x004524000800017f */
[----:B----4-:R-:W-:Y:S05]  /*7650*/  @!P0 NANOSLEEP.SYNCS 0x989680 ;  /* 0x009896800000895d */ /* 0x010fea0003900000 */
[----:B------:R-:W4:Y:S02]  /*7660*/  @!P0 SYNCS.PHASECHK.TRANS64 P0, [R3+URZ+0x10490], R0 ;  /* 0x01049000030085a7 */ /* 0x000f24000800007f */
[----:B----4-:R-:W-:Y:S05]  /*7670*/  @!P0 BRA `(.L_x_48) ;  /* 0xfffffffc00f08947 */ /* 0x010fea000383ffff */
[----:B------:R-:W-:Y:S05]  /*7680*/  BRA `(.L_x_132) ;  /* 0xffffffd0004c7947 */ /* 0x000fea000383ffff */
.L_x_49:
[----:B-1----:R-:W-:-:S04]  /*7690*/  IMAD.U32 R0, RZ, RZ, UR4 ;  /* 0x00000004ff007e24 */ /* 0x002fc8000f8e00ff */
[----:B------:R1:W2:Y:S03]  /*76a0*/  SYNCS.PHASECHK.TRANS64.TRYWAIT P0, [R0+URZ+0x104a0], R15 ;  /* 0x0104a00f000075a7 */ /* 0x0002a6000800017f */
[----:B--2---:R-:W-:Y:S05]  /*76b0*/  @!P0 NANOSLEEP.SYNCS 0x989680 ;  /* 0x009896800000895d */ /* 0x004fea0003900000 */
[----:B------:R-:W2:Y:S02]  /*76c0*/  @!P0 SYNCS.PHASECHK.TRANS64 P0, [R0+URZ+0x104a0], R15 ;  /* 0x0104a00f000085a7 */ /* 0x000ea4000800007f */
[----:B--2---:R-:W-:Y:S05]  /*76d0*/  @!P0 BRA `(.L_x_49) ;  /* 0xfffffffc00ec8947 */ /* 0x004fea000383ffff */
[----:B------:R-:W-:Y:S05]  /*76e0*/  BRA `(.L_x_133) ;  /* 0xffffffd000547947 */ /* 0x000fea000383ffff */
.L_x_63:
[----:B-1----:R-:W-:-:S04]  /*76f0*/  IMAD.U32 R3, RZ, RZ, UR13 ;  /* 0x0000000dff037e24 */ /* 0x002fc8000f8e00ff */
[----:B------:R1:W4:Y:S03]  /*7700*/  SYNCS.PHASECHK.TRANS64.TRYWAIT P2, [R3+URZ+0x10480], R0 ;  /* 0x01048000030075a7 */ /* 0x000326000804017f */
[----:B----4-:R-:W-:Y:S05]  /*7710*/  @!P2 NANOSLEEP.SYNCS 0x989680 ;  /* 0x009896800000a95d */ /* 0x010fea0003900000 */
[----:B------:R-:W4:Y:S02]  /*7720*/  @!P2 SYNCS.PHASECHK.TRANS64 P2, [R3+URZ+0x10480], R0 ;  /* 0x010480000300a5a7 */ /* 0x000f24000804007f */
[----:B----4-:R-:W-:Y:S05]  /*7730*/  @!P2 BRA `(.L_x_63) ;  /* 0xfffffffc00eca947 */ /* 0x010fea000383ffff */
[----:B------:R-:W-:Y:S05]  /*7740*/  BRA `(.L_x_134) ;  /* 0xffffffdc00647947 */ /* 0x000fea000383ffff */
.L_x_67:
[----:B-1----:R-:W-:-:S04]  /*7750*/  IMAD.U32 R3, RZ, RZ, UR6 ;  /* 0x00000006ff037e24 */ /* 0x002fc8000f8e00ff */
[----:B------:R1:W2:Y:S03]  /*7760*/  SYNCS.PHASECHK.TRANS64.TRYWAIT P2, [R3+URZ+0x10480], R2 ;  /* 0x01048002030075a7 */ /* 0x0002a6000804017f */
[----:B--2---:R-:W-:Y:S05]  /*7770*/  @!P2 NANOSLEEP.SYNCS 0x989680 ;  /* 0x009896800000a95d */ /* 0x004fea0003900000 */
[----:B------:R-:W2:Y:S02]  /*7780*/  @!P2 SYNCS.PHASECHK.TRANS64 P2, [R3+URZ+0x10480], R2 ;  /* 0x010480020300a5a7 */ /* 0x000ea4000804007f */
[----:B--2---:R-:W-:Y:S05]  /*7790*/  @!P2 BRA `(.L_x_67) ;  /* 0xfffffffc00eca947 */ /* 0x004fea000383ffff */
[----:B------:R-:W-:Y:S05]  /*77a0*/  BRA `(.L_x_135) ;  /* 0xffffffdc00b47947 */ /* 0x000fea000383ffff */
.L_x_79:
[----:B-1----:R1:W4:Y:S02]  /*77b0*/  SYNCS.PHASECHK.TRANS64.TRYWAIT P0, [R4+URZ+0x10460], R3 ;  /* 0x01046003040075a7 */ /* 0x002324000800017f */
[----:B----4-:R-:W-:Y:S05]  /*77c0*/  @!P0 NANOSLEEP.SYNCS 0x989680 ;  /* 0x009896800000895d */ /* 0x010fea0003900000 */
[----:B------:R-:W4:Y:S02]  /*77d0*/  @!P0 SYNCS.PHASECHK.TRANS64 P0, [R4+URZ+0x10460], R3 ;  /* 0x01046003040085a7 */ /* 0x000f24000800007f */
[----:B----4-:R-:W-:Y:S05]  /*77e0*/  @!P0 BRA `(.L_x_79) ;  /* 0xfffffffc00f08947 */ /* 0x010fea000383ffff */
[----:B------:R-:W-:Y:S05]  /*77f0*/  BRA `(.L_x_136) ;  /* 0xffffffe000a47947 */ /* 0x000fea000383ffff */
.L_x_84:
[----:B-1----:R1:W2:Y:S02]  /*7800*/  SYNCS.PHASECHK.TRANS64.TRYWAIT P0, [R5+URZ+0x10420], R2 ;  /* 0x01042002050075a7 */ /* 0x0022a4000800017f */
[----:B--2---:R-:W-:Y:S05]  /*7810*/  @!P0 NANOSLEEP.SYNCS 0x989680 ;  /* 0x009896800000895d */ /* 0x004fea0003900000 */
[----:B------:R-:W2:Y:S02]  /*7820*/  @!P0 SYNCS.PHASECHK.TRANS64 P0, [R5+URZ+0x10420], R2 ;  /* 0x01042002050085a7 */ /* 0x000ea4000800007f */
[----:B--2---:R-:W-:Y:S05]  /*7830*/  @!P0 BRA `(.L_x_84) ;  /* 0xfffffffc00f08947 */ /* 0x004fea000383ffff */
[----:B------:R-:W-:Y:S05]  /*7840*/  BRA `(.L_x_137) ;  /* 0xffffffe400247947 */ /* 0x000fea000383ffff */
.L_x_89:
[----:B-1----:R1:W2:Y:S02]  /*7850*/  SYNCS.PHASECHK.TRANS64.TRYWAIT P0, [R5+URZ+0x10460], R6 ;  /* 0x01046006050075a7 */ /* 0x0022a4000800017f */
[----:B--2---:R-:W-:Y:S05]  /*7860*/  @!P0 NANOSLEEP.SYNCS 0x989680 ;  /* 0x009896800000895d */ /* 0x004fea0003900000 */
[----:B------:R-:W2:Y:S02]  /*7870*/  @!P0 SYNCS.PHASECHK.TRANS64 P0, [R5+URZ+0x10460], R6 ;  /* 0x01046006050085a7 */ /* 0x000ea4000800007f */
[----:B--2---:R-:W-:Y:S05]  /*7880*/  @!P0 BRA `(.L_x_89) ;  /* 0xfffffffc00f08947 */ /* 0x004fea000383ffff */
[----:B------:R-:W-:Y:S05]  /*7890*/  BRA `(.L_x_138) ;  /* 0xffffffe400c47947 */ /* 0x000fea000383ffff */
.L_x_94:
[----:B-1----:R1:W2:Y:S02]  /*78a0*/  SYNCS.PHASECHK.TRANS64.TRYWAIT P0, [R6+URZ+0x10460], R7 ;  /* 0x01046007060075a7 */ /* 0x0022a4000800017f */
[----:B--2---:R-:W-:Y:S05]  /*78b0*/  @!P0 NANOSLEEP.SYNCS 0x989680 ;  /* 0x009896800000895d */ /* 0x004fea0003900000 */
[----:B------:R-:W2:Y:S02]  /*78c0*/  @!P0 SYNCS.PHASECHK.TRANS64 P0, [R6+URZ+0x10460], R7 ;  /* 0x01046007060085a7 */ /* 0x000ea4000800007f */
[----:B--2---:R-:W-:Y:S05]  /*78d0*/  @!P0 BRA `(.L_x_94) ;  /* 0xfffffffc00f08947 */ /* 0x004fea000383ffff */
[----:B------:R-:W-:Y:S05]  /*78e0*/  BRA `(.L_x_139) ;  /* 0xffffffe800507947 */ /* 0x000fea000383ffff */
.L_x_99:
[----:B-1----:R1:W2:Y:S02]  /*78f0*/  SYNCS.PHASECHK.TRANS64.TRYWAIT P0, [R6+URZ+0x10420], R9 ;  /* 0x01042009060075a7 */ /* 0x0022a4000800017f */
[----:B--2---:R-:W-:Y:S05]  /*7900*/  @!P0 NANOSLEEP.SYNCS 0x989680 ;  /* 0x009896800000895d */ /* 0x004fea0003900000 */
[----:B------:R-:W2:Y:S02]  /*7910*/  @!P0 SYNCS.PHASECHK.TRANS64 P0, [R6+URZ+0x10420], R9 ;  /* 0x01042009060085a7 */ /* 0x000ea4000800007f */
[----:B--2---:R-:W-:Y:S05]  /*7920*/  @!P0 BRA `(.L_x_99) ;  /* 0xfffffffc00f08947 */ /* 0x004fea000383ffff */
[----:B------:R-:W-:Y:S05]  /*7930*/  BRA `(.L_x_140) ;  /* 0xffffffe800ec7947 */ /* 0x000fea000383ffff */
.L_x_104:
[----:B-1----:R1:W2:Y:S02]  /*7940*/  SYNCS.PHASECHK.TRANS64.TRYWAIT P0, [R6+URZ+0x10460], R5 ;  /* 0x01046005060075a7 */ /* 0x0022a4000800017f */
[----:B--2---:R-:W-:Y:S05]  /*7950*/  @!P0 NANOSLEEP.SYNCS 0x989680 ;  /* 0x009896800000895d */ /* 0x004fea0003900000 */
[----:B------:R-:W2:Y:S02]  /*7960*/  @!P0 SYNCS.PHASECHK.TRANS64 P0, [R6+URZ+0x10460], R5 ;  /* 0x01046005060085a7 */ /* 0x000ea4000800007f */
[----:B--2---:R-:W-:Y:S05]  /*7970*/  @!P0 BRA `(.L_x_104) ;  /* 0xfffffffc00f08947 */ /* 0x004fea000383ffff */
[----:B------:R-:W-:Y:S05]  /*7980*/  BRA `(.L_x_141) ;  /* 0xffffffec00987947 */ /* 0x000fea000383ffff */
.L_x_110:
[----:B-1----:R1:W2:Y:S02]  /*7990*/  SYNCS.PHASECHK.TRANS64.TRYWAIT P4, [R6+URZ+0x10420], R5 ;  /* 0x01042005060075a7 */ /* 0x0022a4000808017f */
[----:B--2---:R-:W-:Y:S05]  /*79a0*/  @!P4 NANOSLEEP.SYNCS 0x989680 ;  /* 0x009896800000c95d */ /* 0x004fea0003900000 */
[----:B------:R-:W2:Y:S02]  /*79b0*/  @!P4 SYNCS.PHASECHK.TRANS64 P4, [R6+URZ+0x10420], R5 ;  /* 0x010420050600c5a7 */ /* 0x000ea4000808007f */
[----:B--2---:R-:W-:Y:S05]  /*79c0*/  @!P4 BRA `(.L_x_110) ;  /* 0xfffffffc00f0c947 */ /* 0x004fea000383ffff */
[----:B------:R-:W-:Y:S05]  /*79d0*/  BRA `(.L_x_142) ;  /* 0xfffffff0004c7947 */ /* 0x000fea000383ffff */
.L_x_117:
[----:B-1----:R1:W2:Y:S02]  /*79e0*/  SYNCS.PHASECHK.TRANS64.TRYWAIT P4, [R6+URZ+0x10420], R7 ;  /* 0x01042007060075a7 */ /* 0x0022a4000808017f */
[----:B--2---:R-:W-:Y:S05]  /*79f0*/  @!P4 NANOSLEEP.SYNCS 0x989680 ;  /* 0x009896800000c95d */ /* 0x004fea0003900000 */
[----:B------:R-:W2:Y:S02]  /*7a00*/  @!P4 SYNCS.PHASECHK.TRANS64 P4, [R6+URZ+0x10420], R7 ;  /* 0x010420070600c5a7 */ /* 0x000ea4000808007f */
[----:B--2---:R-:W-:Y:S05]  /*7a10*/  @!P4 BRA `(.L_x_117) ;  /* 0xfffffffc00f0c947 */ /* 0x004fea000383ffff */
[----:B------:R-:W-:Y:S05]  /*7a20*/  BRA `(.L_x_143) ;  /* 0xfffffff400347947 */ /* 0x000fea000383ffff */
.L_x_144:
[----:B------:R-:W-:-:S00]  /*7a30*/  BRA `(.L_x_144) ;  /* 0xfffffffc00fc7947 */ /* 0x000fc0000383ffff */
[----:B------:R-:W-:-:S00]  /*7a40*/  NOP ;  /* 0x0000000000007918 */ /* 0x000fc00000000000 */
        /* <DEDUP_REMOVED lines=11> */
.L_x_145:


//--------------------- .nv.global.init           --------------------------
	.section	.nv.global.init,"aw",@progbits
.nv.global.init:
	.type		$str$24,@object
	.size		$str$24,($str$25 - $str$24)
$str$24:
        /*0000*/ 	.byte	0x28, 0x61, 0x64, 0x64, 0x72, 0x65, 0x73, 0x73, 0x20, 0x26, 0x20, 0x6d, 0x61, 0x73, 0x6b, 0x29
        /*0010*/ 	.byte	0x20, 0x3d, 0x3d, 0x20, 0x30, 0x00
	.type		$str$25,@object
	.size		$str$25,(__unnamed_1 - $str$25)
$str$25:
        /*0016*/ 	.byte	0x2f, 0x74, 0x6d, 0x70, 0x2f, 0x63, 0x75, 0x74, 0x6c, 0x61, 0x73, 0x73, 0x5f, 0x73, 0x77, 0x65
        /*0026*/ 	.byte	0x65, 0x70, 0x5f, 0x73, 0x72, 0x63, 0x2f, 0x69, 0x6e, 0x63, 0x6c, 0x75, 0x64, 0x65, 0x2f, 0x63
        /*0036*/ 	.byte	0x75, 0x74, 0x65, 0x2f, 0x70, 0x6f, 0x69, 0x6e, 0x74, 0x65, 0x72, 0x5f, 0x66, 0x6c, 0x61, 0x67
        /*0046*/ 	.byte	0x67, 0x65, 0x64, 0x2e, 0x68, 0x70, 0x70, 0x00
	.type		__unnamed_1,@object
	.size		__unnamed_1,(.L_0 - __unnamed_1)
__unnamed_1:
        /*004e*/ 	.byte	0x61, 0x75, 0x74, 0x6f, 0x20, 0x63, 0x75, 0x74, 0x65, 0x3a, 0x3a, 0x61, 0x73, 0x5f, 0x70, 0x6f
        /* <DEDUP_REMOVED lines=27> */
        /*020e*/ 	.byte	0x3e, 0x3e, 0x5d, 0x00
.L_0:


//--------------------- .nv.shared._ZN7cutlass13device_kernelINS_4fmha6kernel28FmhaKernelTmaWarpSpecializedINS1_10collective33FmhaBwdMainloopTmaWarpSpecializedINS_6half_tEfN4cute5tupleIJNS7_1CILi64EEENS9_ILi128EEENS9_ILi32EEEEEENS4_16FusionBwdAdapterINS4_13DefaultFusionEEEJEEENS4_17FmhaBwdEpilogueKVIS6_fNS8_IJSA_SC_SA_EEEEENS2_23TileSchedulerBwdAdapterINS2_23IndividualTileSchedulerEEEJEEEEEvNT_6ParamsE --------------------------
	.section	.nv.shared._ZN7cutlass13device_kernelINS_4fmha6kernel28FmhaKernelTmaWarpSpecializedINS1_10collective33FmhaBwdMainloopTmaWarpSpecializedINS_6half_tEfN4cute5tupleIJNS7_1CILi64EEENS9_ILi128EEENS9_ILi32EEEEEENS4_16FusionBwdAdapterINS4_13DefaultFusionEEEJEEENS4_17FmhaBwdEpilogueKVIS6_fNS8_IJSA_SC_SA_EEEEENS2_23TileSchedulerBwdAdapterINS2_23IndividualTileSchedulerEEEJEEEEEvNT_6ParamsE,"aw",@nobits
	.sectionflags	@""
	.align	16
	.zero		1024


//--------------------- .nv.shared.reserved.0     --------------------------
	.section	.nv.shared.reserved.0,"aw",@nobits
	.weak		__nv_reservedSMEM_offset_0_alias
	.size		__nv_reservedSMEM_offset_0_alias, 0, 0
	.other		__nv_reservedSMEM_offset_0_alias,@"STO_CUDA_RESERVED_SHARED STV_DEFAULT"
__nv_reservedSMEM_offset_0_alias:
	.zero		0


//--------------------- .nv.global                --------------------------
	.section	.nv.global,"aw",@nobits
.nv.global:
	.type		_ZN39_INTERNAL_f48569fe_4_k_cu_718c8622_36954cute1_E,@object
	.size		_ZN39_INTERNAL_f48569fe_4_k_cu_718c8622_36954cute1_E,(_ZN39_INTERNAL_f48569fe_4_k_cu_718c8622_36954cuda3std3__45__cpo6cbeginE - _ZN39_INTERNAL_f48569fe_4_k_cu_718c8622_36954cute1_E)
_ZN39_INTERNAL_f48569fe_4_k_cu_718c8622_36954cute1_E:
	.zero		1
	.type		_ZN39_INTERNAL_f48569fe_4_k_cu_718c8622_36954cuda3std3__45__cpo6cbeginE,@object
	.size		_ZN39_INTERNAL_f48569fe_4_k_cu_718c8622_36954cuda3std3__45__cpo6cbeginE,(_ZN39_INTERNAL_f48569fe_4_k_cu_718c8622_36954cuda3std3__48in_placeE - _ZN39_INTERNAL_f48569fe_4_k_cu_718c8622_36954cuda3std3__45__cpo6cbeginE)
_ZN39_INTERNAL_f48569fe_4_k_cu_718c8622_36954cuda3std3__45__cpo6cbeginE:
	.zero		1
	.type		_ZN39_INTERNAL_f48569fe_4_k_cu_718c8622_36954cuda3std3__48in_placeE,@object
	.size		_ZN39_INTERNAL_f48569fe_4_k_cu_718c8622_36954cuda3std3__48in_placeE,(_ZN39_INTERNAL_f48569fe_4_k_cu_718c8622_36954cuda3std6ranges3__45__cpo9iter_moveE - _ZN39_INTERNAL_f48569fe_4_k_cu_718c8622_36954cuda3std3__48in_placeE)
_ZN39_INTERNAL_f48569fe_4_k_cu_718c8622_36954cuda3std3__48in_placeE:
	.zero		1
	.type		_ZN39_INTERNAL_f48569fe_4_k_cu_718c8622_36954cuda3std6ranges3__45__cpo9iter_moveE,@object
	.size		_ZN39_INTERNAL_f48569fe_4_k_cu_718c8622_36954cuda3std6ranges3__45__cpo9iter_moveE,(_ZN39_INTERNAL_f48569fe_4_k_cu_718c8622_36954cuda3std3__45__cpo5beginE - _ZN39_INTERNAL_f48569fe_4_k_cu_718c8622_36954cuda3std6ranges3__45__cpo9iter_moveE)
_ZN39_INTERNAL_f48569fe_4_k_cu_718c8622_36954cuda3std6ranges3__45__cpo9iter_moveE:
	.zero		1
	.type		_ZN39_INTERNAL_f48569fe_4_k_cu_718c8622_36954cuda3std3__45__cpo5beginE,@object
	.size		_ZN39_INTERNAL_f48569fe_4_k_cu_718c8622_36954cuda3std3__45__cpo5beginE,(_ZN39_INTERNAL_f48569fe_4_k_cu_718c8622_36954cuda3std3__441_GLOBAL__N__f48569fe_4_k_cu_718c8622_36956ignoreE - _ZN39_INTERNAL_f48569fe_4_k_cu_718c8622_36954cuda3std3__45__cpo5beginE)
_ZN39_INTERNAL_f48569fe_4_k_cu_718c8622_36954cuda3std3__45__cpo5beginE:
	.zero		1
	.type		_ZN39_INTERNAL_f48569fe_4_k_cu_718c8622_36954cuda3std3__441_GLOBAL__N__f48569fe_4_k_cu_718c8622_36956ignoreE,@object
	.size		_ZN39_INTERNAL_f48569fe_4_k_cu_718c8622_36954cuda3std3__441_GLOBAL__N__f48569fe_4_k_cu_718c8622_36956ignoreE,(_ZN39_INTERNAL_f48569fe_4_k_cu_718c8622_36954cute7productE - _ZN39_INTERNAL_f48569fe_4_k_cu_718c8622_36954cuda3std3__441_GLOBAL__N__f48569fe_4_k_cu_718c8622_36956ignoreE)
_ZN39_INTERNAL_f48569fe_4_k_cu_718c8622_36954cuda3std3__441_GLOBAL__N__f48569fe_4_k_cu_718c8622_36956ignoreE:
	.zero		1
	.type		_ZN39_INTERNAL_f48569fe_4_k_cu_718c8622_36954cute7productE,@object
	.size		_ZN39_INTERNAL_f48569fe_4_k_cu_718c8622_36954cute7productE,(_ZN39_INTERNAL_f48569fe_4_k_cu_718c8622_36954cuda3std3__45__cpo3endE - _ZN39_INTERNAL_f48569fe_4_k_cu_718c8622_36954cute7productE)
_ZN39_INTERNAL_f48569fe_4_k_cu_718c8622_36954cute7productE:
	.zero		1
	.type		_ZN39_INTERNAL_f48569fe_4_k_cu_718c8622_36954cuda3std3__45__cpo3endE,@object
	.size		_ZN39_INTERNAL_f48569fe_4_k_cu_718c8622_36954cuda3std3__45__cpo3endE,(_ZN39_INTERNAL_f48569fe_4_k_cu_718c8622_36954cuda3std3__419piecewise_constructE - _ZN39_INTERNAL_f48569fe_4_k_cu_718c8622_36954cuda3std3__45__cpo3endE)
_ZN39_INTERNAL_f48569fe_4_k_cu_718c8622_36954cuda3std3__45__cpo3endE:
	.zero		1
	.type		_ZN39_INTERNAL_f48569fe_4_k_cu_718c8622_36954cuda3std3__419piecewise_constructE,@object
	.size		_ZN39_INTERNAL_f48569fe_4_k_cu_718c8622_36954cuda3std3__419piecewise_constructE,(_ZN39_INTERNAL_f48569fe_4_k_cu_718c8622_36954cuda3std3__45__cpo4cendE - _ZN39_INTERNAL_f48569fe_4_k_cu_718c8622_36954cuda3std3__419piecewise_constructE)
_ZN39_INTERNAL_f48569fe_4_k_cu_718c8622_36954cuda3std3__419piecewise_constructE:
	.zero		1
	.type		_ZN39_INTERNAL_f48569fe_4_k_cu_718c8622_36954cuda3std3__45__cpo4cendE,@object
	.size		_ZN39_INTERNAL_f48569fe_4_k_cu_718c8622_36954cuda3std3__45__cpo4cendE,(_ZN39_INTERNAL_f48569fe_4_k_cu_718c8622_36954cuda3std6ranges3__45__cpo4swapE - _ZN39_INTERNAL_f48569fe_4_k_cu_718c8622_36954cuda3std3__45__cpo4cendE)
_ZN39_INTERNAL_f48569fe_4_k_cu_718c8622_36954cuda3std3__45__cpo4cendE:
	.zero		1
	.type		_ZN39_INTERNAL_f48569fe_4_k_cu_718c8622_36954cuda3std6ranges3__45__cpo4swapE,@object
	.size		_ZN39_INTERNAL_f48569fe_4_k_cu_718c8622_36954cuda3std6ranges3__45__cpo4swapE,(.L_8 - _ZN39_INTERNAL_f48569fe_4_k_cu_718c8622_36954cuda3std6ranges3__45__cpo4swapE)
_ZN39_INTERNAL_f48569fe_4_k_cu_718c8622_36954cuda3std6ranges3__45__cpo4swapE:
	.zero		1
.L_8:


//--------------------- .nv.constant0._ZN7cutlass13device_kernelINS_4fmha6kernel28FmhaKernelTmaWarpSpecializedINS1_10collective33FmhaBwdMainloopTmaWarpSpecializedINS_6half_tEfN4cute5tupleIJNS7_1CILi64EEENS9_ILi128EEENS9_ILi32EEEEEENS4_16FusionBwdAdapterINS4_13DefaultFusionEEEJEEENS4_17FmhaBwdEpilogueKVIS6_fNS8_IJSA_SC_SA_EEEEENS2_23TileSchedulerBwdAdapterINS2_23IndividualTileSchedulerEEEJEEEEEvNT_6ParamsE --------------------------
	.section	.nv.constant0._ZN7cutlass13device_kernelINS_4fmha6kernel28FmhaKernelTmaWarpSpecializedINS1_10collective33FmhaBwdMainloopTmaWarpSpecializedINS_6half_tEfN4cute5tupleIJNS7_1CILi64EEENS9_ILi128EEENS9_ILi32EEEEEENS4_16FusionBwdAdapterINS4_13DefaultFusionEEEJEEENS4_17FmhaBwdEpilogueKVIS6_fNS8_IJSA_SC_SA_EEEEENS2_23TileSchedulerBwdAdapterINS2_23IndividualTileSchedulerEEEJEEEEEvNT_6ParamsE,"a",@progbits
	.sectionflags	@""
	.align	4
.nv.constant0._ZN7cutlass13device_kernelINS_4fmha6kernel28FmhaKernelTmaWarpSpecializedINS1_10collective33FmhaBwdMainloopTmaWarpSpecializedINS_6half_tEfN4cute5tupleIJNS7_1CILi64EEENS9_ILi128EEENS9_ILi32EEEEEENS4_16FusionBwdAdapterINS4_13DefaultFusionEEEJEEENS4_17FmhaBwdEpilogueKVIS6_fNS8_IJSA_SC_SA_EEEEENS2_23TileSchedulerBwdAdapterINS2_23IndividualTileSchedulerEEEJEEEEEvNT_6ParamsE:
	.zero		4352


//--------------------- SYMBOLS --------------------------

	.type		.nv.reservedSmem.offset0,@object
	.size		.nv.reservedSmem.offset0,0x4
	.type		__assertfail,@function
